//
// Generated by NVIDIA NVVM Compiler
//
// Compiler Build ID: CL-36424714
// Cuda compilation tools, release 13.0, V13.0.88
// Based on NVVM 20.0.0
//

.version 9.0
.target sm_100
.address_size 64

.func  (.param .b64 func_retval0) __internal_accurate_pow
(
	.param .b64 __internal_accurate_pow_param_0
)
;
.extern .shared .align 16 .b8 sharedMemory[];
.extern .shared .align 16 .b8 intermediates[];

.entry _Z20find_nearest_clusteriiiPfS_PiS0_(
	.param .u32 _Z20find_nearest_clusteriiiPfS_PiS0__param_0,
	.param .u32 _Z20find_nearest_clusteriiiPfS_PiS0__param_1,
	.param .u32 _Z20find_nearest_clusteriiiPfS_PiS0__param_2,
	.param .u64 .ptr .align 1 _Z20find_nearest_clusteriiiPfS_PiS0__param_3,
	.param .u64 .ptr .align 1 _Z20find_nearest_clusteriiiPfS_PiS0__param_4,
	.param .u64 .ptr .align 1 _Z20find_nearest_clusteriiiPfS_PiS0__param_5,
	.param .u64 .ptr .align 1 _Z20find_nearest_clusteriiiPfS_PiS0__param_6
)
{
	.reg .pred 	%p<96>;
	.reg .b16 	%rs<9>;
	.reg .b32 	%r<162>;
	.reg .b32 	%f<52>;
	.reg .b64 	%rd<44>;
	.reg .b64 	%fd<131>;

	ld.param.u32 	%r60, [_Z20find_nearest_clusteriiiPfS_PiS0__param_0];
	ld.param.u32 	%r61, [_Z20find_nearest_clusteriiiPfS_PiS0__param_1];
	ld.param.u32 	%r62, [_Z20find_nearest_clusteriiiPfS_PiS0__param_2];
	ld.param.u64 	%rd16, [_Z20find_nearest_clusteriiiPfS_PiS0__param_3];
	ld.param.u64 	%rd17, [_Z20find_nearest_clusteriiiPfS_PiS0__param_4];
	cvta.to.global.u64 	%rd1, %rd17;
	cvta.to.global.u64 	%rd2, %rd16;
	mov.u32 	%r1, %tid.x;
	mov.u32 	%r63, sharedMemory;
	add.s32 	%r2, %r63, %r1;
	mov.b16 	%rs3, 0;
	st.shared.u8 	[%r2], %rs3;
	mov.u32 	%r161, %ntid.x;
	mov.u32 	%r4, %ctaid.x;
	mad.lo.s32 	%r5, %r161, %r4, %r1;
	setp.ge.s32 	%p2, %r5, %r61;
	@%p2 bra 	$L__BB0_62;
	setp.lt.s32 	%p3, %r62, 1;
	mov.b32 	%r160, -1;
	@%p3 bra 	$L__BB0_54;
	setp.lt.s32 	%p4, %r60, 1;
	mov.f64 	%fd45, 0d4000000000000000;
	{
	.reg .b32 %temp; 
	mov.b64 	{%temp, %r6}, %fd45;
	}
	and.b32  	%r7, %r6, 2146435072;
	setp.eq.s32 	%p5, %r7, 1062207488;
	setp.lt.s32 	%p6, %r6, 0;
	selp.b32 	%r8, 0, 2146435072, %p6;
	and.b32  	%r65, %r6, 2147483647;
	setp.ne.s32 	%p7, %r65, 1071644672;
	and.pred  	%p1, %p5, %p7;
	or.b32  	%r9, %r8, -2147483648;
	@%p4 bra 	$L__BB0_48;
	and.b32  	%r10, %r60, 3;
	and.b32  	%r11, %r60, 2147483644;
	neg.s32 	%r12, %r11;
	shl.b32 	%r13, %r62, 2;
	shl.b32 	%r14, %r61, 2;
	mov.f32 	%f45, 0f7F7FFFFF;
	mov.b32 	%r160, -1;
	mov.b32 	%r144, 0;
	mul.wide.s32 	%rd11, %r61, 4;
$L__BB0_4:
	setp.lt.u32 	%p14, %r60, 4;
	mov.f64 	%fd127, 0d0000000000000000;
	mov.b32 	%r151, 0;
	@%p14 bra 	$L__BB0_28;
	add.s32 	%r149, %r62, %r144;
	shl.b32 	%r75, %r62, 1;
	add.s32 	%r148, %r75, %r144;
	mad.lo.s32 	%r147, %r62, 3, %r144;
	mul.wide.u32 	%rd18, %r144, 4;
	add.s64 	%rd43, %rd1, %rd18;
	mov.f32 	%f48, 0f00000000;
	mov.u32 	%r146, %r5;
	mov.u32 	%r150, %r12;
$L__BB0_6:
	setp.lt.s32 	%p15, %r6, 0;
	setp.eq.s32 	%p16, %r7, 1062207488;
	mul.wide.s32 	%rd19, %r146, 4;
	add.s64 	%rd5, %rd2, %rd19;
	ld.global.f32 	%f30, [%rd5];
	ld.global.f32 	%f31, [%rd43];
	sub.f32 	%f3, %f30, %f31;
	cvt.f64.f32 	%fd1, %f3;
	{
	.reg .b32 %temp; 
	mov.b64 	{%temp, %r25}, %fd1;
	}
	abs.f64 	%fd2, %fd1;
	{ // callseq 0, 0
	.param .b64 param0;
	st.param.f64 	[param0], %fd2;
	.param .b64 retval0;
	call.uni (retval0), 
	__internal_accurate_pow, 
	(
	param0
	);
	ld.param.f64 	%fd47, [retval0];
	} // callseq 0
	setp.lt.s32 	%p18, %r25, 0;
	neg.f64 	%fd49, %fd47;
	selp.f64 	%fd50, %fd49, %fd47, %p16;
	selp.f64 	%fd51, %fd50, %fd47, %p18;
	setp.eq.f32 	%p19, %f3, 0f00000000;
	selp.b32 	%r76, %r25, 0, %p16;
	or.b32  	%r77, %r76, 2146435072;
	selp.b32 	%r78, %r77, %r76, %p15;
	mov.b32 	%r79, 0;
	mov.b64 	%fd52, {%r79, %r78};
	selp.f64 	%fd123, %fd52, %fd51, %p19;
	add.f64 	%fd53, %fd1, 0d4000000000000000;
	{
	.reg .b32 %temp; 
	mov.b64 	{%temp, %r80}, %fd53;
	}
	and.b32  	%r81, %r80, 2146435072;
	setp.ne.s32 	%p20, %r81, 2146435072;
	@%p20 bra 	$L__BB0_11;
	setp.nan.f32 	%p21, %f3, %f3;
	@%p21 bra 	$L__BB0_10;
	setp.neu.f64 	%p22, %fd2, 0d7FF0000000000000;
	@%p22 bra 	$L__BB0_11;
	selp.b32 	%r82, %r9, %r8, %p1;
	selp.b32 	%r83, %r82, %r8, %p18;
	mov.b32 	%r84, 0;
	mov.b64 	%fd123, {%r84, %r83};
	bra.uni 	$L__BB0_11;
$L__BB0_10:
	mov.f64 	%fd54, 0d4000000000000000;
	add.rn.f64 	%fd123, %fd1, %fd54;
$L__BB0_11:
	setp.eq.f32 	%p27, %f3, 0f3F800000;
	selp.f64 	%fd55, 0d3FF0000000000000, %fd123, %p27;
	cvt.f64.f32 	%fd56, %f48;
	add.f64 	%fd57, %fd55, %fd56;
	cvt.rn.f32.f64 	%f4, %fd57;
	mul.wide.s32 	%rd6, %r61, 4;
	add.s64 	%rd7, %rd5, %rd6;
	ld.global.f32 	%f32, [%rd7];
	mul.wide.u32 	%rd20, %r149, 4;
	add.s64 	%rd21, %rd1, %rd20;
	ld.global.f32 	%f33, [%rd21];
	sub.f32 	%f5, %f32, %f33;
	cvt.f64.f32 	%fd7, %f5;
	{
	.reg .b32 %temp; 
	mov.b64 	{%temp, %r26}, %fd7;
	}
	abs.f64 	%fd8, %fd7;
	{ // callseq 1, 0
	.param .b64 param0;
	st.param.f64 	[param0], %fd8;
	.param .b64 retval0;
	call.uni (retval0), 
	__internal_accurate_pow, 
	(
	param0
	);
	ld.param.f64 	%fd58, [retval0];
	} // callseq 1
	setp.lt.s32 	%p28, %r26, 0;
	neg.f64 	%fd60, %fd58;
	selp.f64 	%fd61, %fd60, %fd58, %p16;
	selp.f64 	%fd62, %fd61, %fd58, %p28;
	setp.eq.f32 	%p29, %f5, 0f00000000;
	selp.b32 	%r85, %r26, 0, %p16;
	or.b32  	%r86, %r85, 2146435072;
	selp.b32 	%r87, %r86, %r85, %p15;
	mov.b32 	%r88, 0;
	mov.b64 	%fd63, {%r88, %r87};
	selp.f64 	%fd124, %fd63, %fd62, %p29;
	add.f64 	%fd64, %fd7, 0d4000000000000000;
	{
	.reg .b32 %temp; 
	mov.b64 	{%temp, %r89}, %fd64;
	}
	and.b32  	%r90, %r89, 2146435072;
	setp.ne.s32 	%p30, %r90, 2146435072;
	@%p30 bra 	$L__BB0_16;
	setp.nan.f32 	%p31, %f5, %f5;
	@%p31 bra 	$L__BB0_15;
	setp.neu.f64 	%p32, %fd8, 0d7FF0000000000000;
	@%p32 bra 	$L__BB0_16;
	selp.b32 	%r91, %r9, %r8, %p1;
	selp.b32 	%r92, %r91, %r8, %p28;
	mov.b32 	%r93, 0;
	mov.b64 	%fd124, {%r93, %r92};
	bra.uni 	$L__BB0_16;
$L__BB0_15:
	mov.f64 	%fd65, 0d4000000000000000;
	add.rn.f64 	%fd124, %fd7, %fd65;
$L__BB0_16:
	setp.eq.f32 	%p37, %f5, 0f3F800000;
	selp.f64 	%fd66, 0d3FF0000000000000, %fd124, %p37;
	cvt.f64.f32 	%fd67, %f4;
	add.f64 	%fd68, %fd66, %fd67;
	cvt.rn.f32.f64 	%f6, %fd68;
	add.s64 	%rd8, %rd7, %rd6;
	ld.global.f32 	%f34, [%rd8];
	mul.wide.u32 	%rd22, %r148, 4;
	add.s64 	%rd23, %rd1, %rd22;
	ld.global.f32 	%f35, [%rd23];
	sub.f32 	%f7, %f34, %f35;
	cvt.f64.f32 	%fd13, %f7;
	{
	.reg .b32 %temp; 
	mov.b64 	{%temp, %r27}, %fd13;
	}
	abs.f64 	%fd14, %fd13;
	{ // callseq 2, 0
	.param .b64 param0;
	st.param.f64 	[param0], %fd14;
	.param .b64 retval0;
	call.uni (retval0), 
	__internal_accurate_pow, 
	(
	param0
	);
	ld.param.f64 	%fd69, [retval0];
	} // callseq 2
	setp.lt.s32 	%p38, %r27, 0;
	neg.f64 	%fd71, %fd69;
	selp.f64 	%fd72, %fd71, %fd69, %p16;
	selp.f64 	%fd73, %fd72, %fd69, %p38;
	setp.eq.f32 	%p39, %f7, 0f00000000;
	selp.b32 	%r94, %r27, 0, %p16;
	or.b32  	%r95, %r94, 2146435072;
	selp.b32 	%r96, %r95, %r94, %p15;
	mov.b32 	%r97, 0;
	mov.b64 	%fd74, {%r97, %r96};
	selp.f64 	%fd125, %fd74, %fd73, %p39;
	add.f64 	%fd75, %fd13, 0d4000000000000000;
	{
	.reg .b32 %temp; 
	mov.b64 	{%temp, %r98}, %fd75;
	}
	and.b32  	%r99, %r98, 2146435072;
	setp.ne.s32 	%p40, %r99, 2146435072;
	@%p40 bra 	$L__BB0_21;
	setp.nan.f32 	%p41, %f7, %f7;
	@%p41 bra 	$L__BB0_20;
	setp.neu.f64 	%p42, %fd14, 0d7FF0000000000000;
	@%p42 bra 	$L__BB0_21;
	selp.b32 	%r100, %r9, %r8, %p1;
	selp.b32 	%r101, %r100, %r8, %p38;
	mov.b32 	%r102, 0;
	mov.b64 	%fd125, {%r102, %r101};
	bra.uni 	$L__BB0_21;
$L__BB0_20:
	mov.f64 	%fd76, 0d4000000000000000;
	add.rn.f64 	%fd125, %fd13, %fd76;
$L__BB0_21:
	setp.eq.f32 	%p47, %f7, 0f3F800000;
	selp.f64 	%fd77, 0d3FF0000000000000, %fd125, %p47;
	cvt.f64.f32 	%fd78, %f6;
	add.f64 	%fd79, %fd77, %fd78;
	cvt.rn.f32.f64 	%f8, %fd79;
	add.s64 	%rd24, %rd8, %rd6;
	ld.global.f32 	%f36, [%rd24];
	mul.wide.u32 	%rd25, %r147, 4;
	add.s64 	%rd26, %rd1, %rd25;
	ld.global.f32 	%f37, [%rd26];
	sub.f32 	%f9, %f36, %f37;
	cvt.f64.f32 	%fd19, %f9;
	{
	.reg .b32 %temp; 
	mov.b64 	{%temp, %r28}, %fd19;
	}
	abs.f64 	%fd20, %fd19;
	{ // callseq 3, 0
	.param .b64 param0;
	st.param.f64 	[param0], %fd20;
	.param .b64 retval0;
	call.uni (retval0), 
	__internal_accurate_pow, 
	(
	param0
	);
	ld.param.f64 	%fd80, [retval0];
	} // callseq 3
	setp.lt.s32 	%p48, %r28, 0;
	neg.f64 	%fd82, %fd80;
	selp.f64 	%fd83, %fd82, %fd80, %p16;
	selp.f64 	%fd84, %fd83, %fd80, %p48;
	setp.eq.f32 	%p49, %f9, 0f00000000;
	selp.b32 	%r103, %r28, 0, %p16;
	or.b32  	%r104, %r103, 2146435072;
	selp.b32 	%r105, %r104, %r103, %p15;
	mov.b32 	%r106, 0;
	mov.b64 	%fd85, {%r106, %r105};
	selp.f64 	%fd126, %fd85, %fd84, %p49;
	add.f64 	%fd86, %fd19, 0d4000000000000000;
	{
	.reg .b32 %temp; 
	mov.b64 	{%temp, %r107}, %fd86;
	}
	and.b32  	%r108, %r107, 2146435072;
	setp.ne.s32 	%p50, %r108, 2146435072;
	@%p50 bra 	$L__BB0_26;
	setp.nan.f32 	%p51, %f9, %f9;
	@%p51 bra 	$L__BB0_25;
	setp.neu.f64 	%p52, %fd20, 0d7FF0000000000000;
	@%p52 bra 	$L__BB0_26;
	selp.b32 	%r109, %r9, %r8, %p1;
	selp.b32 	%r110, %r109, %r8, %p48;
	mov.b32 	%r111, 0;
	mov.b64 	%fd126, {%r111, %r110};
	bra.uni 	$L__BB0_26;
$L__BB0_25:
	mov.f64 	%fd87, 0d4000000000000000;
	add.rn.f64 	%fd126, %fd19, %fd87;
$L__BB0_26:
	setp.eq.f32 	%p54, %f9, 0f3F800000;
	selp.f64 	%fd88, 0d3FF0000000000000, %fd126, %p54;
	cvt.f64.f32 	%fd89, %f8;
	add.f64 	%fd90, %fd88, %fd89;
	cvt.rn.f32.f64 	%f48, %fd90;
	add.s32 	%r150, %r150, 4;
	add.s32 	%r149, %r149, %r13;
	add.s32 	%r148, %r148, %r13;
	add.s32 	%r147, %r147, %r13;
	mul.wide.u32 	%rd27, %r13, 4;
	add.s64 	%rd43, %rd43, %rd27;
	add.s32 	%r146, %r146, %r14;
	setp.ne.s32 	%p55, %r150, 0;
	@%p55 bra 	$L__BB0_6;
	cvt.f64.f32 	%fd127, %f48;
	mov.u32 	%r151, %r11;
$L__BB0_28:
	setp.eq.s32 	%p56, %r10, 0;
	@%p56 bra 	$L__BB0_47;
	setp.lt.s32 	%p57, %r6, 0;
	setp.eq.s32 	%p58, %r7, 1062207488;
	mad.lo.s32 	%r112, %r151, %r61, %r5;
	mul.wide.s32 	%rd28, %r112, 4;
	add.s64 	%rd10, %rd2, %rd28;
	ld.global.f32 	%f38, [%rd10];
	mad.lo.s32 	%r35, %r151, %r62, %r144;
	mul.wide.u32 	%rd29, %r35, 4;
	add.s64 	%rd30, %rd1, %rd29;
	ld.global.f32 	%f39, [%rd30];
	sub.f32 	%f12, %f38, %f39;
	cvt.f64.f32 	%fd27, %f12;
	{
	.reg .b32 %temp; 
	mov.b64 	{%temp, %r36}, %fd27;
	}
	abs.f64 	%fd28, %fd27;
	{ // callseq 4, 0
	.param .b64 param0;
	st.param.f64 	[param0], %fd28;
	.param .b64 retval0;
	call.uni (retval0), 
	__internal_accurate_pow, 
	(
	param0
	);
	ld.param.f64 	%fd91, [retval0];
	} // callseq 4
	setp.lt.s32 	%p60, %r36, 0;
	neg.f64 	%fd93, %fd91;
	selp.f64 	%fd94, %fd93, %fd91, %p58;
	selp.f64 	%fd95, %fd94, %fd91, %p60;
	setp.eq.f32 	%p61, %f12, 0f00000000;
	selp.b32 	%r113, %r36, 0, %p58;
	or.b32  	%r114, %r113, 2146435072;
	selp.b32 	%r115, %r114, %r113, %p57;
	mov.b32 	%r116, 0;
	mov.b64 	%fd96, {%r116, %r115};
	selp.f64 	%fd128, %fd96, %fd95, %p61;
	add.f64 	%fd97, %fd27, 0d4000000000000000;
	{
	.reg .b32 %temp; 
	mov.b64 	{%temp, %r117}, %fd97;
	}
	and.b32  	%r118, %r117, 2146435072;
	setp.ne.s32 	%p62, %r118, 2146435072;
	@%p62 bra 	$L__BB0_34;
	setp.nan.f32 	%p63, %f12, %f12;
	@%p63 bra 	$L__BB0_33;
	setp.neu.f64 	%p64, %fd28, 0d7FF0000000000000;
	@%p64 bra 	$L__BB0_34;
	setp.lt.s32 	%p65, %r36, 0;
	selp.b32 	%r119, %r9, %r8, %p1;
	selp.b32 	%r120, %r119, %r8, %p65;
	mov.b32 	%r121, 0;
	mov.b64 	%fd128, {%r121, %r120};
	bra.uni 	$L__BB0_34;
$L__BB0_33:
	mov.f64 	%fd98, 0d4000000000000000;
	add.rn.f64 	%fd128, %fd27, %fd98;
$L__BB0_34:
	setp.eq.s32 	%p66, %r10, 1;
	setp.eq.f32 	%p67, %f12, 0f3F800000;
	selp.f64 	%fd99, 0d3FF0000000000000, %fd128, %p67;
	add.f64 	%fd100, %fd99, %fd127;
	cvt.rn.f32.f64 	%f48, %fd100;
	@%p66 bra 	$L__BB0_47;
	setp.lt.s32 	%p68, %r6, 0;
	setp.eq.s32 	%p69, %r7, 1062207488;
	add.s64 	%rd12, %rd10, %rd11;
	ld.global.f32 	%f40, [%rd12];
	add.s32 	%r37, %r35, %r62;
	mul.wide.u32 	%rd31, %r37, 4;
	add.s64 	%rd32, %rd1, %rd31;
	ld.global.f32 	%f41, [%rd32];
	sub.f32 	%f14, %f40, %f41;
	cvt.f64.f32 	%fd33, %f14;
	{
	.reg .b32 %temp; 
	mov.b64 	{%temp, %r38}, %fd33;
	}
	abs.f64 	%fd34, %fd33;
	{ // callseq 5, 0
	.param .b64 param0;
	st.param.f64 	[param0], %fd34;
	.param .b64 retval0;
	call.uni (retval0), 
	__internal_accurate_pow, 
	(
	param0
	);
	ld.param.f64 	%fd101, [retval0];
	} // callseq 5
	setp.lt.s32 	%p71, %r38, 0;
	neg.f64 	%fd103, %fd101;
	selp.f64 	%fd104, %fd103, %fd101, %p69;
	selp.f64 	%fd105, %fd104, %fd101, %p71;
	setp.eq.f32 	%p72, %f14, 0f00000000;
	selp.b32 	%r122, %r38, 0, %p69;
	or.b32  	%r123, %r122, 2146435072;
	selp.b32 	%r124, %r123, %r122, %p68;
	mov.b32 	%r125, 0;
	mov.b64 	%fd106, {%r125, %r124};
	selp.f64 	%fd129, %fd106, %fd105, %p72;
	add.f64 	%fd107, %fd33, 0d4000000000000000;
	{
	.reg .b32 %temp; 
	mov.b64 	{%temp, %r126}, %fd107;
	}
	and.b32  	%r127, %r126, 2146435072;
	setp.ne.s32 	%p73, %r127, 2146435072;
	@%p73 bra 	$L__BB0_40;
	setp.nan.f32 	%p74, %f14, %f14;
	@%p74 bra 	$L__BB0_39;
	setp.neu.f64 	%p75, %fd34, 0d7FF0000000000000;
	@%p75 bra 	$L__BB0_40;
	setp.lt.s32 	%p76, %r38, 0;
	selp.b32 	%r128, %r9, %r8, %p1;
	selp.b32 	%r129, %r128, %r8, %p76;
	mov.b32 	%r130, 0;
	mov.b64 	%fd129, {%r130, %r129};
	bra.uni 	$L__BB0_40;
$L__BB0_39:
	mov.f64 	%fd108, 0d4000000000000000;
	add.rn.f64 	%fd129, %fd33, %fd108;
$L__BB0_40:
	setp.eq.s32 	%p77, %r10, 2;
	setp.eq.f32 	%p78, %f14, 0f3F800000;
	selp.f64 	%fd109, 0d3FF0000000000000, %fd129, %p78;
	cvt.f64.f32 	%fd110, %f48;
	add.f64 	%fd111, %fd109, %fd110;
	cvt.rn.f32.f64 	%f48, %fd111;
	@%p77 bra 	$L__BB0_47;
	setp.lt.s32 	%p79, %r6, 0;
	setp.eq.s32 	%p80, %r7, 1062207488;
	add.s64 	%rd33, %rd12, %rd11;
	ld.global.f32 	%f42, [%rd33];
	add.s32 	%r131, %r37, %r62;
	mul.wide.u32 	%rd34, %r131, 4;
	add.s64 	%rd35, %rd1, %rd34;
	ld.global.f32 	%f43, [%rd35];
	sub.f32 	%f16, %f42, %f43;
	cvt.f64.f32 	%fd39, %f16;
	{
	.reg .b32 %temp; 
	mov.b64 	{%temp, %r39}, %fd39;
	}
	abs.f64 	%fd40, %fd39;
	{ // callseq 6, 0
	.param .b64 param0;
	st.param.f64 	[param0], %fd40;
	.param .b64 retval0;
	call.uni (retval0), 
	__internal_accurate_pow, 
	(
	param0
	);
	ld.param.f64 	%fd112, [retval0];
	} // callseq 6
	setp.lt.s32 	%p82, %r39, 0;
	neg.f64 	%fd114, %fd112;
	selp.f64 	%fd115, %fd114, %fd112, %p80;
	selp.f64 	%fd116, %fd115, %fd112, %p82;
	setp.eq.f32 	%p83, %f16, 0f00000000;
	selp.b32 	%r132, %r39, 0, %p80;
	or.b32  	%r133, %r132, 2146435072;
	selp.b32 	%r134, %r133, %r132, %p79;
	mov.b32 	%r135, 0;
	mov.b64 	%fd117, {%r135, %r134};
	selp.f64 	%fd130, %fd117, %fd116, %p83;
	add.f64 	%fd118, %fd39, 0d4000000000000000;
	{
	.reg .b32 %temp; 
	mov.b64 	{%temp, %r136}, %fd118;
	}
	and.b32  	%r137, %r136, 2146435072;
	setp.ne.s32 	%p84, %r137, 2146435072;
	@%p84 bra 	$L__BB0_46;
	setp.nan.f32 	%p85, %f16, %f16;
	@%p85 bra 	$L__BB0_45;
	setp.neu.f64 	%p86, %fd40, 0d7FF0000000000000;
	@%p86 bra 	$L__BB0_46;
	setp.lt.s32 	%p87, %r39, 0;
	selp.b32 	%r138, %r9, %r8, %p1;
	selp.b32 	%r139, %r138, %r8, %p87;
	mov.b32 	%r140, 0;
	mov.b64 	%fd130, {%r140, %r139};
	bra.uni 	$L__BB0_46;
$L__BB0_45:
	mov.f64 	%fd119, 0d4000000000000000;
	add.rn.f64 	%fd130, %fd39, %fd119;
$L__BB0_46:
	setp.eq.f32 	%p88, %f16, 0f3F800000;
	selp.f64 	%fd120, 0d3FF0000000000000, %fd130, %p88;
	cvt.f64.f32 	%fd121, %f48;
	add.f64 	%fd122, %fd120, %fd121;
	cvt.rn.f32.f64 	%f48, %fd122;
$L__BB0_47:
	sqrt.rn.f32 	%f44, %f48;
	setp.lt.f32 	%p89, %f44, %f45;
	selp.f32 	%f45, %f44, %f45, %p89;
	selp.b32 	%r160, %r144, %r160, %p89;
	add.s32 	%r144, %r144, 1;
	setp.eq.s32 	%p90, %r144, %r62;
	@%p90 bra 	$L__BB0_54;
	bra.uni 	$L__BB0_4;
$L__BB0_48:
	and.b32  	%r42, %r62, 3;
	setp.lt.u32 	%p8, %r62, 4;
	mov.f32 	%f50, 0f7F7FFFFF;
	mov.b32 	%r160, -1;
	mov.b32 	%r157, 0;
	@%p8 bra 	$L__BB0_51;
	and.b32  	%r157, %r62, 2147483644;
	mov.f32 	%f50, 0f7F7FFFFF;
	mov.b32 	%r160, -1;
	mov.b32 	%r152, 0;
$L__BB0_50:
	setp.gt.f32 	%p9, %f50, 0f00000000;
	selp.f32 	%f50, 0f00000000, %f50, %p9;
	selp.b32 	%r160, %r152, %r160, %p9;
	add.s32 	%r152, %r152, 4;
	setp.ne.s32 	%p10, %r152, %r157;
	@%p10 bra 	$L__BB0_50;
$L__BB0_51:
	setp.eq.s32 	%p11, %r42, 0;
	@%p11 bra 	$L__BB0_54;
	mov.b32 	%r159, 0;
$L__BB0_53:
	.pragma "nounroll";
	setp.gt.f32 	%p12, %f50, 0f00000000;
	selp.f32 	%f50, 0f00000000, %f50, %p12;
	selp.b32 	%r160, %r157, %r160, %p12;
	add.s32 	%r157, %r157, 1;
	add.s32 	%r159, %r159, 1;
	setp.ne.s32 	%p13, %r159, %r42;
	@%p13 bra 	$L__BB0_53;
$L__BB0_54:
	ld.param.u64 	%rd41, [_Z20find_nearest_clusteriiiPfS_PiS0__param_5];
	cvta.to.global.u64 	%rd36, %rd41;
	mul.wide.s32 	%rd37, %r5, 4;
	add.s64 	%rd13, %rd36, %rd37;
	ld.global.u32 	%r141, [%rd13];
	setp.eq.s32 	%p91, %r141, %r160;
	@%p91 bra 	$L__BB0_56;
	st.global.u32 	[%rd13], %r160;
	mov.b16 	%rs4, 1;
	st.shared.u8 	[%r2], %rs4;
$L__BB0_56:
	bar.sync 	0;
	setp.lt.u32 	%p92, %r161, 2;
	@%p92 bra 	$L__BB0_60;
$L__BB0_57:
	shr.u32 	%r59, %r161, 1;
	setp.ge.u32 	%p93, %r1, %r59;
	mov.b16 	%rs8, 0;
	@%p93 bra 	$L__BB0_59;
	add.s32 	%r142, %r2, %r59;
	ld.shared.u8 	%rs8, [%r142];
$L__BB0_59:
	ld.shared.u8 	%rs6, [%r2];
	add.s16 	%rs7, %rs6, %rs8;
	st.shared.u8 	[%r2], %rs7;
	bar.sync 	0;
	setp.gt.u32 	%p94, %r161, 3;
	mov.u32 	%r161, %r59;
	@%p94 bra 	$L__BB0_57;
$L__BB0_60:
	setp.ne.s32 	%p95, %r1, 0;
	@%p95 bra 	$L__BB0_62;
	ld.param.u64 	%rd42, [_Z20find_nearest_clusteriiiPfS_PiS0__param_6];
	ld.shared.u8 	%r143, [sharedMemory];
	cvta.to.global.u64 	%rd38, %rd42;
	mul.wide.u32 	%rd39, %r4, 4;
	add.s64 	%rd40, %rd38, %rd39;
	st.global.u32 	[%rd40], %r143;
$L__BB0_62:
	ret;

}
.entry _Z13compute_deltaPiii(
	.param .u64 .ptr .align 1 _Z13compute_deltaPiii_param_0,
	.param .u32 _Z13compute_deltaPiii_param_1,
	.param .u32 _Z13compute_deltaPiii_param_2
)
{
	.reg .pred 	%p<6>;
	.reg .b32 	%r<24>;
	.reg .b64 	%rd<5>;

	ld.param.u64 	%rd2, [_Z13compute_deltaPiii_param_0];
	ld.param.u32 	%r12, [_Z13compute_deltaPiii_param_1];
	ld.param.u32 	%r10, [_Z13compute_deltaPiii_param_2];
	cvta.to.global.u64 	%rd1, %rd2;
	mov.u32 	%r1, %tid.x;
	setp.ge.u32 	%p1, %r1, %r12;
	mov.b32 	%r21, 0;
	@%p1 bra 	$L__BB1_2;
	mul.wide.u32 	%rd3, %r1, 4;
	add.s64 	%rd4, %rd1, %rd3;
	ld.global.u32 	%r21, [%rd4];
$L__BB1_2:
	shl.b32 	%r13, %r1, 2;
	mov.u32 	%r14, intermediates;
	add.s32 	%r4, %r14, %r13;
	st.shared.u32 	[%r4], %r21;
	bar.sync 	0;
	setp.lt.u32 	%p2, %r10, 2;
	@%p2 bra 	$L__BB1_7;
	shr.s32 	%r22, %r10, 1;
$L__BB1_4:
	setp.ge.u32 	%p3, %r1, %r22;
	mov.b32 	%r23, 0;
	@%p3 bra 	$L__BB1_6;
	shl.b32 	%r16, %r22, 2;
	add.s32 	%r17, %r4, %r16;
	ld.shared.u32 	%r23, [%r17];
$L__BB1_6:
	ld.shared.u32 	%r18, [%r4];
	add.s32 	%r19, %r18, %r23;
	st.shared.u32 	[%r4], %r19;
	shr.u32 	%r9, %r22, 1;
	bar.sync 	0;
	setp.gt.u32 	%p4, %r22, 1;
	mov.u32 	%r22, %r9;
	@%p4 bra 	$L__BB1_4;
$L__BB1_7:
	setp.ne.s32 	%p5, %r1, 0;
	@%p5 bra 	$L__BB1_9;
	ld.shared.u32 	%r20, [intermediates];
	st.global.u32 	[%rd1], %r20;
$L__BB1_9:
	ret;

}
.func  (.param .b64 func_retval0) __internal_accurate_pow(
	.param .b64 __internal_accurate_pow_param_0
)
{
	.reg .pred 	%p<8>;
	.reg .b32 	%r<49>;
	.reg .b32 	%f<3>;
	.reg .b64 	%fd<109>;

	ld.param.f64 	%fd10, [__internal_accurate_pow_param_0];
	{
	.reg .b32 %temp; 
	mov.b64 	{%temp, %r46}, %fd10;
	}
	{
	.reg .b32 %temp; 
	mov.b64 	{%r45, %temp}, %fd10;
	}
	shr.u32 	%r47, %r46, 20;
	setp.gt.u32 	%p1, %r46, 1048575;
	@%p1 bra 	$L__BB2_2;
	mul.f64 	%fd11, %fd10, 0d4350000000000000;
	{
	.reg .b32 %temp; 
	mov.b64 	{%temp, %r46}, %fd11;
	}
	{
	.reg .b32 %temp; 
	mov.b64 	{%r45, %temp}, %fd11;
	}
	shr.u32 	%r16, %r46, 20;
	add.s32 	%r47, %r16, -54;
$L__BB2_2:
	add.s32 	%r48, %r47, -1023;
	and.b32  	%r17, %r46, -2146435073;
	or.b32  	%r18, %r17, 1072693248;
	mov.b64 	%fd107, {%r45, %r18};
	setp.lt.u32 	%p2, %r18, 1073127583;
	@%p2 bra 	$L__BB2_4;
	{
	.reg .b32 %temp; 
	mov.b64 	{%r19, %temp}, %fd107;
	}
	{
	.reg .b32 %temp; 
	mov.b64 	{%temp, %r20}, %fd107;
	}
	add.s32 	%r21, %r20, -1048576;
	mov.b64 	%fd107, {%r19, %r21};
	add.s32 	%r48, %r47, -1022;
$L__BB2_4:
	add.f64 	%fd12, %fd107, 0dBFF0000000000000;
	add.f64 	%fd13, %fd107, 0d3FF0000000000000;
	rcp.approx.ftz.f64 	%fd14, %fd13;
	neg.f64 	%fd15, %fd13;
	fma.rn.f64 	%fd16, %fd15, %fd14, 0d3FF0000000000000;
	fma.rn.f64 	%fd17, %fd16, %fd16, %fd16;
	fma.rn.f64 	%fd18, %fd17, %fd14, %fd14;
	mul.f64 	%fd19, %fd12, %fd18;
	fma.rn.f64 	%fd20, %fd12, %fd18, %fd19;
	mul.f64 	%fd21, %fd20, %fd20;
	fma.rn.f64 	%fd22, %fd21, 0d3EB0F5FF7D2CAFE2, 0d3ED0F5D241AD3B5A;
	fma.rn.f64 	%fd23, %fd22, %fd21, 0d3EF3B20A75488A3F;
	fma.rn.f64 	%fd24, %fd23, %fd21, 0d3F1745CDE4FAECD5;
	fma.rn.f64 	%fd25, %fd24, %fd21, 0d3F3C71C7258A578B;
	fma.rn.f64 	%fd26, %fd25, %fd21, 0d3F6249249242B910;
	fma.rn.f64 	%fd27, %fd26, %fd21, 0d3F89999999999DFB;
	sub.f64 	%fd28, %fd12, %fd20;
	add.f64 	%fd29, %fd28, %fd28;
	neg.f64 	%fd30, %fd20;
	fma.rn.f64 	%fd31, %fd30, %fd12, %fd29;
	mul.f64 	%fd32, %fd18, %fd31;
	fma.rn.f64 	%fd33, %fd21, %fd27, 0d3FB5555555555555;
	mov.f64 	%fd34, 0d3FB5555555555555;
	sub.f64 	%fd35, %fd34, %fd33;
	fma.rn.f64 	%fd36, %fd21, %fd27, %fd35;
	add.f64 	%fd37, %fd36, 0dBC46A4CB00B9E7B0;
	add.f64 	%fd38, %fd33, %fd37;
	sub.f64 	%fd39, %fd33, %fd38;
	add.f64 	%fd40, %fd37, %fd39;
	mul.rn.f64 	%fd41, %fd20, %fd20;
	neg.f64 	%fd42, %fd41;
	fma.rn.f64 	%fd43, %fd20, %fd20, %fd42;
	{
	.reg .b32 %temp; 
	mov.b64 	{%r22, %temp}, %fd32;
	}
	{
	.reg .b32 %temp; 
	mov.b64 	{%temp, %r23}, %fd32;
	}
	add.s32 	%r24, %r23, 1048576;
	mov.b64 	%fd44, {%r22, %r24};
	fma.rn.f64 	%fd45, %fd20, %fd44, %fd43;
	mul.rn.f64 	%fd46, %fd41, %fd20;
	neg.f64 	%fd47, %fd46;
	fma.rn.f64 	%fd48, %fd41, %fd20, %fd47;
	fma.rn.f64 	%fd49, %fd41, %fd32, %fd48;
	fma.rn.f64 	%fd50, %fd45, %fd20, %fd49;
	mul.rn.f64 	%fd51, %fd38, %fd46;
	neg.f64 	%fd52, %fd51;
	fma.rn.f64 	%fd53, %fd38, %fd46, %fd52;
	fma.rn.f64 	%fd54, %fd38, %fd50, %fd53;
	fma.rn.f64 	%fd55, %fd40, %fd46, %fd54;
	add.f64 	%fd56, %fd51, %fd55;
	sub.f64 	%fd57, %fd51, %fd56;
	add.f64 	%fd58, %fd55, %fd57;
	add.f64 	%fd59, %fd20, %fd56;
	sub.f64 	%fd60, %fd20, %fd59;
	add.f64 	%fd61, %fd56, %fd60;
	add.f64 	%fd62, %fd58, %fd61;
	add.f64 	%fd63, %fd32, %fd62;
	add.f64 	%fd64, %fd59, %fd63;
	sub.f64 	%fd65, %fd59, %fd64;
	add.f64 	%fd66, %fd63, %fd65;
	xor.b32  	%r25, %r48, -2147483648;
	mov.b32 	%r26, 1127219200;
	mov.b64 	%fd67, {%r25, %r26};
	mov.b32 	%r27, -2147483648;
	mov.b64 	%fd68, {%r27, %r26};
	sub.f64 	%fd69, %fd67, %fd68;
	fma.rn.f64 	%fd70, %fd69, 0d3FE62E42FEFA39EF, %fd64;
	fma.rn.f64 	%fd71, %fd69, 0dBFE62E42FEFA39EF, %fd70;
	sub.f64 	%fd72, %fd71, %fd64;
	sub.f64 	%fd73, %fd66, %fd72;
	fma.rn.f64 	%fd74, %fd69, 0d3C7ABC9E3B39803F, %fd73;
	add.f64 	%fd75, %fd70, %fd74;
	sub.f64 	%fd76, %fd70, %fd75;
	add.f64 	%fd77, %fd74, %fd76;
	mov.f64 	%fd78, 0d4000000000000000;
	{
	.reg .b32 %temp; 
	mov.b64 	{%temp, %r28}, %fd78;
	}
	{
	.reg .b32 %temp; 
	mov.b64 	{%r29, %temp}, %fd78;
	}
	shl.b32 	%r30, %r28, 1;
	setp.gt.u32 	%p3, %r30, -33554433;
	and.b32  	%r31, %r28, -15728641;
	selp.b32 	%r32, %r31, %r28, %p3;
	mov.b64 	%fd79, {%r29, %r32};
	mul.rn.f64 	%fd80, %fd75, %fd79;
	neg.f64 	%fd81, %fd80;
	fma.rn.f64 	%fd82, %fd75, %fd79, %fd81;
	fma.rn.f64 	%fd83, %fd77, %fd79, %fd82;
	add.f64 	%fd4, %fd80, %fd83;
	sub.f64 	%fd84, %fd80, %fd4;
	add.f64 	%fd5, %fd83, %fd84;
	fma.rn.f64 	%fd85, %fd4, 0d3FF71547652B82FE, 0d4338000000000000;
	{
	.reg .b32 %temp; 
	mov.b64 	{%r13, %temp}, %fd85;
	}
	mov.f64 	%fd86, 0dC338000000000000;
	add.rn.f64 	%fd87, %fd85, %fd86;
	fma.rn.f64 	%fd88, %fd87, 0dBFE62E42FEFA39EF, %fd4;
	fma.rn.f64 	%fd89, %fd87, 0dBC7ABC9E3B39803F, %fd88;
	fma.rn.f64 	%fd90, %fd89, 0d3E5ADE1569CE2BDF, 0d3E928AF3FCA213EA;
	fma.rn.f64 	%fd91, %fd90, %fd89, 0d3EC71DEE62401315;
	fma.rn.f64 	%fd92, %fd91, %fd89, 0d3EFA01997C89EB71;
	fma.rn.f64 	%fd93, %fd92, %fd89, 0d3F2A01A014761F65;
	fma.rn.f64 	%fd94, %fd93, %fd89, 0d3F56C16C1852B7AF;
	fma.rn.f64 	%fd95, %fd94, %fd89, 0d3F81111111122322;
	fma.rn.f64 	%fd96, %fd95, %fd89, 0d3FA55555555502A1;
	fma.rn.f64 	%fd97, %fd96, %fd89, 0d3FC5555555555511;
	fma.rn.f64 	%fd98, %fd97, %fd89, 0d3FE000000000000B;
	fma.rn.f64 	%fd99, %fd98, %fd89, 0d3FF0000000000000;
	fma.rn.f64 	%fd100, %fd99, %fd89, 0d3FF0000000000000;
	{
	.reg .b32 %temp; 
	mov.b64 	{%r14, %temp}, %fd100;
	}
	{
	.reg .b32 %temp; 
	mov.b64 	{%temp, %r15}, %fd100;
	}
	shl.b32 	%r33, %r13, 20;
	add.s32 	%r34, %r33, %r15;
	mov.b64 	%fd108, {%r14, %r34};
	{
	.reg .b32 %temp; 
	mov.b64 	{%temp, %r35}, %fd4;
	}
	mov.b32 	%f2, %r35;
	abs.f32 	%f1, %f2;
	setp.lt.f32 	%p4, %f1, 0f4086232B;
	@%p4 bra 	$L__BB2_7;
	setp.lt.f64 	%p5, %fd4, 0d0000000000000000;
	add.f64 	%fd101, %fd4, 0d7FF0000000000000;
	selp.f64 	%fd108, 0d0000000000000000, %fd101, %p5;
	setp.geu.f32 	%p6, %f1, 0f40874800;
	@%p6 bra 	$L__BB2_7;
	shr.u32 	%r36, %r13, 31;
	add.s32 	%r37, %r13, %r36;
	shr.s32 	%r38, %r37, 1;
	shl.b32 	%r39, %r38, 20;
	add.s32 	%r40, %r15, %r39;
	mov.b64 	%fd102, {%r14, %r40};
	sub.s32 	%r41, %r13, %r38;
	shl.b32 	%r42, %r41, 20;
	add.s32 	%r43, %r42, 1072693248;
	mov.b32 	%r44, 0;
	mov.b64 	%fd103, {%r44, %r43};
	mul.f64 	%fd108, %fd103, %fd102;
$L__BB2_7:
	abs.f64 	%fd104, %fd108;
	setp.eq.f64 	%p7, %fd104, 0d7FF0000000000000;
	fma.rn.f64 	%fd105, %fd108, %fd5, %fd108;
	selp.f64 	%fd106, %fd108, %fd105, %p7;
	st.param.f64 	[func_retval0], %fd106;
	ret;

}


// ===== COMPILED SASS (sm_100) =====

	.target	sm_100

	.elftype	@"ET_EXEC"


//--------------------- .note.nv.tkinfo           --------------------------
	.section	.note.nv.tkinfo,"",@"SHT_NOTE"
	.sectionflags	@"SHF_NOTE_NV_TKINFO"
	.tkinfo
        /*0018*/ 	.word	0x00000002
        /*0030*/ 	.string	""
        /*0030*/ 	.string	"ptxas"
        /*0030*/ 	.string	"Cuda compilation tools, release 13.0, V13.0.88"
        /*0030*/ 	.string	"Build cuda_13.0.r13.0/compiler.36424714_0"
        /*0030*/ 	.string	"-arch sm_100 -m 64 "



//--------------------- .note.nv.cuinfo           --------------------------
	.section	.note.nv.cuinfo,"",@"SHT_NOTE"
	.sectionflags	@"SHF_NOTE_NV_CUINFO"
        /*0018*/ 	.short	0x0002
        /*001a*/ 	.short	0x0064
        /*001c*/ 	.short	0x0082
	.zero		2


//--------------------- .nv.info                  --------------------------
	.section	.nv.info,"",@"SHT_CUDA_INFO"
	.align	4


	//----- nvinfo : EIATTR_REGCOUNT
	.align		4
        /*0000*/ 	.byte	0x04, 0x2f
        /*0002*/ 	.short	(.L_1 - .L_0)
	.align		4
.L_0:
        /*0004*/ 	.word	index@(_Z20find_nearest_clusteriiiPfS_PiS0_)
        /*0008*/ 	.word	0x00000028


	//----- nvinfo : EIATTR_FRAME_SIZE
	.align		4
.L_1:
        /*000c*/ 	.byte	0x04, 0x11
        /*000e*/ 	.short	(.L_3 - .L_2)
	.align		4
.L_2:
        /*0010*/ 	.word	index@($_Z20find_nearest_clusteriiiPfS_PiS0_$__internal_accurate_pow)
        /*0014*/ 	.word	0x00000000


	//----- nvinfo : EIATTR_FRAME_SIZE
	.align		4
.L_3:
        /*0018*/ 	.byte	0x04, 0x11
        /*001a*/ 	.short	(.L_5 - .L_4)
	.align		4
.L_4:
        /*001c*/ 	.word	index@($__internal_0_$__cuda_sm20_sqrt_rn_f32_slowpath)
        /*0020*/ 	.word	0x00000000


	//----- nvinfo : EIATTR_FRAME_SIZE
	.align		4
.L_5:
        /*0024*/ 	.byte	0x04, 0x11
        /*0026*/ 	.short	(.L_7 - .L_6)
	.align		4
.L_6:
        /*0028*/ 	.word	index@(_Z20find_nearest_clusteriiiPfS_PiS0_)
        /*002c*/ 	.word	0x00000000


	//----- nvinfo : EIATTR_REGCOUNT
	.align		4
.L_7:
        /*0030*/ 	.byte	0x04, 0x2f
        /*0032*/ 	.short	(.L_9 - .L_8)
	.align		4
.L_8:
        /*0034*/ 	.word	index@(_Z13compute_deltaPiii)
        /*0038*/ 	.word	0x0000000c


	//----- nvinfo : EIATTR_FRAME_SIZE
	.align		4
.L_9:
        /*003c*/ 	.byte	0x04, 0x11
        /*003e*/ 	.short	(.L_11 - .L_10)
	.align		4
.L_10:
        /*0040*/ 	.word	index@(_Z13compute_deltaPiii)
        /*0044*/ 	.word	0x00000000


	//----- nvinfo : EIATTR_MIN_STACK_SIZE
	.align		4
.L_11:
        /*0048*/ 	.byte	0x04, 0x12
        /*004a*/ 	.short	(.L_13 - .L_12)
	.align		4
.L_12:
        /*004c*/ 	.word	index@(_Z13compute_deltaPiii)
        /*0050*/ 	.word	0x00000000


	//----- nvinfo : EIATTR_MIN_STACK_SIZE
	.align		4
.L_13:
        /*0054*/ 	.byte	0x04, 0x12
        /*0056*/ 	.short	(.L_15 - .L_14)
	.align		4
.L_14:
        /*0058*/ 	.word	index@(_Z20find_nearest_clusteriiiPfS_PiS0_)
        /*005c*/ 	.word	0x00000000
.L_15:


//--------------------- .nv.compat                --------------------------
	.section	.nv.compat,"",@"SHT_CUDA_COMPAT_INFO"
	.align	4
        /*0000*/ 	.byte	0x02, 0x09, 0x00, 0x00, 0x02, 0x02, 0x01, 0x00, 0x02, 0x05, 0x05, 0x00, 0x03, 0x07, 0x01, 0x01
        /*0010*/ 	.byte	0x02, 0x03, 0x00, 0x00, 0x02, 0x06, 0x01, 0x00, 0x04, 0x0b, 0x08, 0x00, 0x01, 0x00, 0x00, 0x00
        /*0020*/ 	.byte	0x00, 0x00, 0x00, 0x00


//--------------------- .nv.info._Z13compute_deltaPiii --------------------------
	.section	.nv.info._Z13compute_deltaPiii,"",@"SHT_CUDA_INFO"
	.sectionflags	@""
	.align	4


	//----- nvinfo : EIATTR_CUDA_API_VERSION
	.align		4
        /*0000*/ 	.byte	0x04, 0x37
        /*0002*/ 	.short	(.L_17 - .L_16)
.L_16:
        /*0004*/ 	.word	0x00000082


	//----- nvinfo : EIATTR_KPARAM_INFO
	.align		4
.L_17:
        /*0008*/ 	.byte	0x04, 0x17
        /*000a*/ 	.short	(.L_19 - .L_18)
.L_18:
        /*000c*/ 	.word	0x00000000
        /*0010*/ 	.short	0x0002
        /*0012*/ 	.short	0x000c
        /*0014*/ 	.byte	0x00, 0xf0, 0x11, 0x00


	//----- nvinfo : EIATTR_KPARAM_INFO
	.align		4
.L_19:
        /*0018*/ 	.byte	0x04, 0x17
        /*001a*/ 	.short	(.L_21 - .L_20)
.L_20:
        /*001c*/ 	.word	0x00000000
        /*0020*/ 	.short	0x0001
        /*0022*/ 	.short	0x0008
        /*0024*/ 	.byte	0x00, 0xf0, 0x11, 0x00


	//----- nvinfo : EIATTR_KPARAM_INFO
	.align		4
.L_21:
        /*0028*/ 	.byte	0x04, 0x17
        /*002a*/ 	.short	(.L_23 - .L_22)
.L_22:
        /*002c*/ 	.word	0x00000000
        /*0030*/ 	.short	0x0000
        /*0032*/ 	.short	0x0000
        /*0034*/ 	.byte	0x00, 0xf5, 0x21, 0x00


	//----- nvinfo : EIATTR_SPARSE_MMA_MASK
	.align		4
.L_23:
        /*0038*/ 	.byte	0x03, 0x50
        /*003a*/ 	.short	0x0000


	//----- nvinfo : EIATTR_MAXREG_COUNT
	.align		4
        /*003c*/ 	.byte	0x03, 0x1b
        /*003e*/ 	.short	0x00ff


	//----- nvinfo : EIATTR_NUM_BARRIERS
	.align		4
        /*0040*/ 	.byte	0x02, 0x4c
        /*0042*/ 	.byte	0x01
	.zero		1


	//----- nvinfo : EIATTR_MERCURY_ISA_VERSION
	.align		4
        /*0044*/ 	.byte	0x03, 0x5f
        /*0046*/ 	.short	0x0101


	//----- nvinfo : EIATTR_VRC_CTA_INIT_COUNT
	.align		4
        /*0048*/ 	.byte	0x02, 0x4a
	.zero		1
	.zero		1


	//----- nvinfo : EIATTR_EXIT_INSTR_OFFSETS
	.align		4
        /*004c*/ 	.byte	0x04, 0x1c
        /*004e*/ 	.short	(.L_25 - .L_24)


	//   ....[0]....
.L_24:
        /*0050*/ 	.word	0x00000200


	//   ....[1]....
        /*0054*/ 	.word	0x00000270


	//----- nvinfo : EIATTR_CBANK_PARAM_SIZE
	.align		4
.L_25:
        /*0058*/ 	.byte	0x03, 0x19
        /*005a*/ 	.short	0x0010


	//----- nvinfo : EIATTR_PARAM_CBANK
	.align		4
        /*005c*/ 	.byte	0x04, 0x0a
        /*005e*/ 	.short	(.L_27 - .L_26)
	.align		4
.L_26:
        /*0060*/ 	.word	index@(.nv.constant0._Z13compute_deltaPiii)
        /*0064*/ 	.short	0x0380
        /*0066*/ 	.short	0x0010


	//----- nvinfo : EIATTR_SW_WAR
	.align		4
.L_27:
        /*0068*/ 	.byte	0x04, 0x36
        /*006a*/ 	.short	(.L_29 - .L_28)
.L_28:
        /*006c*/ 	.word	0x00000008
.L_29:


//--------------------- .nv.info._Z20find_nearest_clusteriiiPfS_PiS0_ --------------------------
	.section	.nv.info._Z20find_nearest_clusteriiiPfS_PiS0_,"",@"SHT_CUDA_INFO"
	.sectionflags	@""
	.align	4


	//----- nvinfo : EIATTR_CUDA_API_VERSION
	.align		4
        /*0000*/ 	.byte	0x04, 0x37
        /*0002*/ 	.short	(.L_31 - .L_30)
.L_30:
        /*0004*/ 	.word	0x00000082


	//----- nvinfo : EIATTR_KPARAM_INFO
	.align		4
.L_31:
        /*0008*/ 	.byte	0x04, 0x17
        /*000a*/ 	.short	(.L_33 - .L_32)
.L_32:
        /*000c*/ 	.word	0x00000000
        /*0010*/ 	.short	0x0006
        /*0012*/ 	.short	0x0028
        /*0014*/ 	.byte	0x00, 0xf5, 0x21, 0x00


	//----- nvinfo : EIATTR_KPARAM_INFO
	.align		4
.L_33:
        /*0018*/ 	.byte	0x04, 0x17
        /*001a*/ 	.short	(.L_35 - .L_34)
.L_34:
        /*001c*/ 	.word	0x00000000
        /*0020*/ 	.short	0x0005
        /*0022*/ 	.short	0x0020
        /*0024*/ 	.byte	0x00, 0xf5, 0x21, 0x00


	//----- nvinfo : EIATTR_KPARAM_INFO
	.align		4
.L_35:
        /*0028*/ 	.byte	0x04, 0x17
        /*002a*/ 	.short	(.L_37 - .L_36)
.L_36:
        /*002c*/ 	.word	0x00000000
        /*0030*/ 	.short	0x0004
        /*0032*/ 	.short	0x0018
        /*0034*/ 	.byte	0x00, 0xf5, 0x21, 0x00


	//----- nvinfo : EIATTR_KPARAM_INFO
	.align		4
.L_37:
        /*0038*/ 	.byte	0x04, 0x17
        /*003a*/ 	.short	(.L_39 - .L_38)
.L_38:
        /*003c*/ 	.word	0x00000000
        /*0040*/ 	.short	0x0003
        /*0042*/ 	.short	0x0010
        /*0044*/ 	.byte	0x00, 0xf5, 0x21, 0x00


	//----- nvinfo : EIATTR_KPARAM_INFO
	.align		4
.L_39:
        /*0048*/ 	.byte	0x04, 0x17
        /*004a*/ 	.short	(.L_41 - .L_40)
.L_40:
        /*004c*/ 	.word	0x00000000
        /*0050*/ 	.short	0x0002
        /*0052*/ 	.short	0x0008
        /*0054*/ 	.byte	0x00, 0xf0, 0x11, 0x00


	//----- nvinfo : EIATTR_KPARAM_INFO
	.align		4
.L_41:
        /*0058*/ 	.byte	0x04, 0x17
        /*005a*/ 	.short	(.L_43 - .L_42)
.L_42:
        /*005c*/ 	.word	0x00000000
        /*0060*/ 	.short	0x0001
        /*0062*/ 	.short	0x0004
        /*0064*/ 	.byte	0x00, 0xf0, 0x11, 0x00


	//----- nvinfo : EIATTR_KPARAM_INFO
	.align		4
.L_43:
        /*0068*/ 	.byte	0x04, 0x17
        /*006a*/ 	.short	(.L_45 - .L_44)
.L_44:
        /*006c*/ 	.word	0x00000000
        /*0070*/ 	.short	0x0000
        /*0072*/ 	.short	0x0000
        /*0074*/ 	.byte	0x00, 0xf0, 0x11, 0x00


	//----- nvinfo : EIATTR_SPARSE_MMA_MASK
	.align		4
.L_45:
        /*0078*/ 	.byte	0x03, 0x50
        /*007a*/ 	.short	0x0000


	//----- nvinfo : EIATTR_MAXREG_COUNT
	.align		4
        /*007c*/ 	.byte	0x03, 0x1b
        /*007e*/ 	.short	0x00ff


	//----- nvinfo : EIATTR_NUM_BARRIERS
	.align		4
        /*0080*/ 	.byte	0x02, 0x4c
        /*0082*/ 	.byte	0x01
	.zero		1


	//----- nvinfo : EIATTR_MERCURY_ISA_VERSION
	.align		4
        /*0084*/ 	.byte	0x03, 0x5f
        /*0086*/ 	.short	0x0101


	//----- nvinfo : EIATTR_VRC_CTA_INIT_COUNT
	.align		4
        /*0088*/ 	.byte	0x02, 0x4a
	.zero		1
	.zero		1


	//----- nvinfo : EIATTR_EXIT_INSTR_OFFSETS
	.align		4
        /*008c*/ 	.byte	0x04, 0x1c
        /*008e*/ 	.short	(.L_47 - .L_46)


	//   ....[0]....
.L_46:
        /*0090*/ 	.word	0x000000c0


	//   ....[1]....
        /*0094*/ 	.word	0x00001b30


	//   ....[2]....
        /*0098*/ 	.word	0x00001bb0


	//----- nvinfo : EIATTR_CRS_STACK_SIZE
	.align		4
.L_47:
        /*009c*/ 	.byte	0x04, 0x1e
        /*009e*/ 	.short	(.L_49 - .L_48)
.L_48:
        /*00a0*/ 	.word	0x00000000


	//----- nvinfo : EIATTR_CBANK_PARAM_SIZE
	.align		4
.L_49:
        /*00a4*/ 	.byte	0x03, 0x19
        /*00a6*/ 	.short	0x0030


	//----- nvinfo : EIATTR_PARAM_CBANK
	.align		4
        /*00a8*/ 	.byte	0x04, 0x0a
        /*00aa*/ 	.short	(.L_51 - .L_50)
	.align		4
.L_50:
        /*00ac*/ 	.word	index@(.nv.constant0._Z20find_nearest_clusteriiiPfS_PiS0_)
        /*00b0*/ 	.short	0x0380
        /*00b2*/ 	.short	0x0030


	//----- nvinfo : EIATTR_SW_WAR
	.align		4
.L_51:
        /*00b4*/ 	.byte	0x04, 0x36
        /*00b6*/ 	.short	(.L_53 - .L_52)
.L_52:
        /*00b8*/ 	.word	0x00000008
.L_53:


//--------------------- .nv.callgraph             --------------------------
	.section	.nv.callgraph,"",@"SHT_CUDA_CALLGRAPH"
	.align	4
	.sectionentsize	8
	.align		4
        /*0000*/ 	.word	0x00000000
	.align		4
        /*0004*/ 	.word	0xffffffff
	.align		4
        /*0008*/ 	.word	0x00000000
	.align		4
        /*000c*/ 	.word	0xfffffffe
	.align		4
        /*0010*/ 	.word	0x00000000
	.align		4
        /*0014*/ 	.word	0xfffffffd
	.align		4
        /*0018*/ 	.word	0x00000000
	.align		4
        /*001c*/ 	.word	0xfffffffc


//--------------------- .text._Z13compute_deltaPiii --------------------------
	.section	.text._Z13compute_deltaPiii,"ax",@progbits
	.align	128
.text._Z13compute_deltaPiii:
        .type           _Z13compute_deltaPiii,@function
        .size           _Z13compute_deltaPiii,(.L_x_52 - _Z13compute_deltaPiii)
        .other          _Z13compute_deltaPiii,@"STO_CUDA_ENTRY STV_DEFAULT"
_Z13compute_deltaPiii:
[----:B------:R-:W-:Y:S01]  /*0000*/  LDC R1, c[0x0][0x37c] ;  /* 0x0000df00ff017b82 */ /* 0x000fe20000000800 */
[----:B------:R-:W0:Y:S01]  /*0010*/  S2R R9, SR_TID.X ;  /* 0x0000000000097919 */ /* 0x000e220000002100 */
[----:B------:R-:W0:Y:S01]  /*0020*/  LDCU UR4, c[0x0][0x388] ;  /* 0x00007100ff0477ac */ /* 0x000e220008000800 */
[----:B------:R-:W-:Y:S01]  /*0030*/  IMAD.MOV.U32 R0, RZ, RZ, RZ ;  /* 0x000000ffff007224 */ /* 0x000fe200078e00ff */
[----:B------:R-:W1:Y:S04]  /*0040*/  LDCU.64 UR8, c[0x0][0x358] ;  /* 0x00006b00ff0877ac */ /* 0x000e680008000a00 */
[----:B------:R-:W2:Y:S01]  /*0050*/  S2UR UR5, SR_CgaCtaId ;  /* 0x00000000000579c3 */ /* 0x000ea20000008800 */
[----:B------:R-:W3:Y:S01]  /*0060*/  LDCU UR6, c[0x0][0x38c] ;  /* 0x00007180ff0677ac */ /* 0x000ee20008000800 */
[----:B0-----:R-:W-:-:S13]  /*0070*/  ISETP.GE.U32.AND P0, PT, R9, UR4, PT ;  /* 0x0000000409007c0c */ /* 0x001fda000bf06070 */
[----:B------:R-:W0:Y:S02]  /*0080*/  @!P0 LDC.64 R2, c[0x0][0x380] ;  /* 0x0000e000ff028b82 */ /* 0x000e240000000a00 */
[----:B0-----:R-:W-:-:S05]  /*0090*/  @!P0 IMAD.WIDE.U32 R2, R9, 0x4, R2 ;  /* 0x0000000409028825 */ /* 0x001fca00078e0002 */
[----:B-1----:R-:W4:Y:S01]  /*00a0*/  @!P0 LDG.E R0, desc[UR8][R2.64] ;  /* 0x0000000802008981 */ /* 0x002f22000c1e1900 */
[----:B------:R-:W-:Y:S01]  /*00b0*/  UMOV UR4, 0x400 ;  /* 0x0000040000047882 */ /* 0x000fe20000000000 */
[----:B---3--:R-:W-:Y:S01]  /*00c0*/  UISETP.GE.U32.AND UP0, UPT, UR6, 0x2, UPT ;  /* 0x000000020600788c */ /* 0x008fe2000bf06070 */
[----:B------:R-:W-:Y:S01]  /*00d0*/  ISETP.NE.AND P0, PT, R9, RZ, PT ;  /* 0x000000ff0900720c */ /* 0x000fe20003f05270 */
[----:B--2---:R-:W-:-:S06]  /*00e0*/  ULEA UR4, UR5, UR4, 0x18 ;  /* 0x0000000405047291 */ /* 0x004fcc000f8ec0ff */
[----:B------:R-:W-:-:S05]  /*00f0*/  LEA R5, R9, UR4, 0x2 ;  /* 0x0000000409057c11 */ /* 0x000fca000f8e10ff */
[----:B----4-:R0:W-:Y:S01]  /*0100*/  STS [R5], R0 ;  /* 0x0000000005007388 */ /* 0x0101e20000000800 */
[----:B------:R-:W-:Y:S06]  /*0110*/  BAR.SYNC.DEFER_BLOCKING 0x0 ;  /* 0x0000000000007b1d */ /* 0x000fec0000010000 */
[----:B------:R-:W-:Y:S05]  /*0120*/  BRA.U !UP0, `(.L_x_0) ;  /* 0x0000000108347547 */ /* 0x000fea000b800000 */
[----:B------:R-:W-:-:S06]  /*0130*/  USHF.R.S32.HI UR4, URZ, 0x1, UR6 ;  /* 0x00000001ff047899 */ /* 0x000fcc0008011406 */
[----:B0-----:R-:W-:-:S07]  /*0140*/  IMAD.U32 R0, RZ, RZ, UR4 ;  /* 0x00000004ff007e24 */ /* 0x001fce000f8e00ff */
.L_x_1:
[----:B------:R-:W-:Y:S01]  /*0150*/  ISETP.GE.U32.AND P1, PT, R9, R0, PT ;  /* 0x000000000900720c */ /* 0x000fe20003f26070 */
[----:B-1----:R-:W-:Y:S01]  /*0160*/  IMAD.MOV.U32 R2, RZ, RZ, RZ ;  /* 0x000000ffff027224 */ /* 0x002fe200078e00ff */
[----:B------:R-:W-:Y:S11]  /*0170*/  LDS R7, [R5] ;  /* 0x0000000005077984 */ /* 0x000ff60000000800 */
[----:B------:R-:W-:-:S05]  /*0180*/  @!P1 IMAD R3, R0, 0x4, R5 ;  /* 0x0000000400039824 */ /* 0x000fca00078e0205 */
[----:B------:R-:W0:Y:S01]  /*0190*/  @!P1 LDS R2, [R3] ;  /* 0x0000000003029984 */ /* 0x000e220000000800 */
[----:B------:R-:W-:Y:S02]  /*01a0*/  ISETP.GT.U32.AND P1, PT, R0, 0x1, PT ;  /* 0x000000010000780c */ /* 0x000fe40003f24070 */
[----:B------:R-:W-:Y:S01]  /*01b0*/  SHF.R.U32.HI R0, RZ, 0x1, R0 ;  /* 0x00000001ff007819 */ /* 0x000fe20000011600 */
[----:B0-----:R-:W-:-:S05]  /*01c0*/  IMAD.IADD R2, R7, 0x1, R2 ;  /* 0x0000000107027824 */ /* 0x001fca00078e0202 */
[----:B------:R1:W-:Y:S01]  /*01d0*/  STS [R5], R2 ;  /* 0x0000000205007388 */ /* 0x0003e20000000800 */
[----:B------:R-:W-:Y:S06]  /*01e0*/  BAR.SYNC.DEFER_BLOCKING 0x0 ;  /* 0x0000000000007b1d */ /* 0x000fec0000010000 */
[----:B------:R-:W-:Y:S05]  /*01f0*/  @P1 BRA `(.L_x_1) ;  /* 0xfffffffc00d41947 */ /* 0x000fea000383ffff */
.L_x_0:
[----:B------:R-:W-:Y:S05]  /*0200*/  @P0 EXIT ;  /* 0x000000000000094d */ /* 0x000fea0003800000 */
[----:B------:R-:W2:Y:S01]  /*0210*/  S2UR UR5, SR_CgaCtaId ;  /* 0x00000000000579c3 */ /* 0x000ea20000008800 */
[----:B------:R-:W-:-:S07]  /*0220*/  UMOV UR4, 0x400 ;  /* 0x0000040000047882 */ /* 0x000fce0000000000 */
[----:B-1----:R-:W1:Y:S01]  /*0230*/  LDC.64 R2, c[0x0][0x380] ;  /* 0x0000e000ff027b82 */ /* 0x002e620000000a00 */
[----:B--2---:R-:W-:-:S09]  /*0240*/  ULEA UR4, UR5, UR4, 0x18 ;  /* 0x0000000405047291 */ /* 0x004fd2000f8ec0ff */
[----:B0-----:R-:W1:Y:S04]  /*0250*/  LDS R5, [UR4] ;  /* 0x00000004ff057984 */ /* 0x001e680008000800 */
[----:B-1----:R-:W-:Y:S01]  /*0260*/  STG.E desc[UR8][R2.64], R5 ;  /* 0x0000000502007986 */ /* 0x002fe2000c101908 */
[----:B------:R-:W-:Y:S05]  /*0270*/  EXIT ;  /* 0x000000000000794d */ /* 0x000fea0003800000 */
.L_x_2:
[----:B------:R-:W-:-:S00]  /*0280*/  BRA `(.L_x_2) ;  /* 0xfffffffc00fc7947 */ /* 0x000fc0000383ffff */
[----:B------:R-:W-:-:S00]  /*0290*/  NOP ;  /* 0x0000000000007918 */ /* 0x000fc00000000000 */
        /* <DEDUP_REMOVED lines=14> */
.L_x_52:


//--------------------- .text._Z20find_nearest_clusteriiiPfS_PiS0_ --------------------------
	.section	.text._Z20find_nearest_clusteriiiPfS_PiS0_,"ax",@progbits
	.align	128
.text._Z20find_nearest_clusteriiiPfS_PiS0_:
        .type           _Z20find_nearest_clusteriiiPfS_PiS0_,@function
        .size           _Z20find_nearest_clusteriiiPfS_PiS0_,(.L_x_53 - _Z20find_nearest_clusteriiiPfS_PiS0_)
        .other          _Z20find_nearest_clusteriiiPfS_PiS0_,@"STO_CUDA_ENTRY STV_DEFAULT"
_Z20find_nearest_clusteriiiPfS_PiS0_:
[----:B------:R-:W-:Y:S01]  /*0000*/  LDC R1, c[0x0][0x37c] ;  /* 0x0000df00ff017b82 */ /* 0x000fe20000000800 */
[----:B------:R-:W0:Y:S01]  /*0010*/  S2R R2, SR_TID.X ;  /* 0x0000000000027919 */ /* 0x000e220000002100 */
[----:B------:R-:W1:Y:S06]  /*0020*/  LDCU UR6, c[0x0][0x360] ;  /* 0x00006c00ff0677ac */ /* 0x000e6c0008000800 */
[----:B------:R-:W2:Y:S01]  /*0030*/  S2UR UR4, SR_CgaCtaId ;  /* 0x00000000000479c3 */ /* 0x000ea20000008800 */
[----:B------:R-:W1:Y:S01]  /*0040*/  S2R R3, SR_CTAID.X ;  /* 0x0000000000037919 */ /* 0x000e620000002500 */
[----:B------:R-:W3:Y:S01]  /*0050*/  LDCU UR5, c[0x0][0x384] ;  /* 0x00007080ff0577ac */ /* 0x000ee20008000800 */
[----:B------:R-:W-:-:S02]  /*0060*/  UMOV UR7, 0x400 ;  /* 0x0000040000077882 */ /* 0x000fc40000000000 */
[----:B--2---:R-:W-:-:S06]  /*0070*/  ULEA UR7, UR4, UR7, 0x18 ;  /* 0x0000000704077291 */ /* 0x004fcc000f8ec0ff */
[----:B0-----:R-:W-:-:S03]  /*0080*/  VIADD R5, R2, UR7 ;  /* 0x0000000702057c36 */ /* 0x001fc60008000000 */
[----:B------:R0:W-:Y:S01]  /*0090*/  STS.U8 [R2+UR7], RZ ;  /* 0x000000ff02007988 */ /* 0x0001e20008000007 */
[----:B-1----:R-:W-:-:S05]  /*00a0*/  IMAD R4, R3, UR6, R2 ;  /* 0x0000000603047c24 */ /* 0x002fca000f8e0202 */
[----:B---3--:R-:W-:-:S13]  /*00b0*/  ISETP.GE.AND P0, PT, R4, UR5, PT ;  /* 0x0000000504007c0c */ /* 0x008fda000bf06270 */
[----:B0-----:R-:W-:Y:S05]  /*00c0*/  @P0 EXIT ;  /* 0x000000000000094d */ /* 0x001fea0003800000 */
[----:B------:R-:W0:Y:S01]  /*00d0*/  LDCU UR4, c[0x0][0x388] ;  /* 0x00007100ff0477ac */ /* 0x000e220008000800 */
[----:B------:R-:W-:Y:S01]  /*00e0*/  IMAD.MOV.U32 R6, RZ, RZ, -0x1 ;  /* 0xffffffffff067424 */ /* 0x000fe200078e00ff */
[----:B------:R-:W1:Y:S01]  /*00f0*/  LDCU.64 UR16, c[0x0][0x358] ;  /* 0x00006b00ff1077ac */ /* 0x000e620008000a00 */
[----:B0-----:R-:W-:-:S09]  /*0100*/  UISETP.GE.AND UP0, UPT, UR4, 0x1, UPT ;  /* 0x000000010400788c */ /* 0x001fd2000bf06270 */
[----:B-1----:R-:W-:Y:S05]  /*0110*/  BRA.U !UP0, `(.L_x_3) ;  /* 0x00000019082c7547 */ /* 0x002fea000b800000 */
[----:B------:R-:W0:Y:S02]  /*0120*/  LDCU UR9, c[0x0][0x380] ;  /* 0x00007000ff0977ac */ /* 0x000e240008000800 */
[----:B0-----:R-:W-:-:S09]  /*0130*/  UISETP.GE.AND UP0, UPT, UR9, 0x1, UPT ;  /* 0x000000010900788c */ /* 0x001fd2000bf06270 */
[----:B------:R-:W-:Y:S05]  /*0140*/  BRA.U !UP0, `(.L_x_4) ;  /* 0x0000001508247547 */ /* 0x000fea000b800000 */
[----:B------:R-:W-:Y:S01]  /*0150*/  ULOP3.LUT UR8, UR9, 0x7ffffffc, URZ, 0xc0, !UPT ;  /* 0x7ffffffc09087892 */ /* 0x000fe2000f8ec0ff */
[----:B------:R-:W-:Y:S01]  /*0160*/  IMAD.MOV.U32 R7, RZ, RZ, 0x7f7fffff ;  /* 0x7f7fffffff077424 */ /* 0x000fe200078e00ff */
[----:B------:R-:W-:Y:S01]  /*0170*/  USHF.L.U32 UR10, UR4, 0x2, URZ ;  /* 0x00000002040a7899 */ /* 0x000fe200080006ff */
[----:B------:R-:W-:Y:S01]  /*0180*/  IMAD.MOV.U32 R6, RZ, RZ, -0x1 ;  /* 0xffffffffff067424 */ /* 0x000fe200078e00ff */
[----:B------:R-:W-:Y:S02]  /*0190*/  ULOP3.LUT UR9, UR9, 0x3, URZ, 0xc0, !UPT ;  /* 0x0000000309097892 */ /* 0x000fe4000f8ec0ff */
[----:B------:R-:W-:Y:S01]  /*01a0*/  UIADD3 UR11, UPT, UPT, -UR8, URZ, URZ ;  /* 0x000000ff080b7290 */ /* 0x000fe2000fffe1ff */
[----:B------:R-:W-:-:S11]  /*01b0*/  UMOV UR4, URZ ;  /* 0x000000ff00047c82 */ /* 0x000fd60008000000 */
.L_x_40:
[----:B------:R-:W0:Y:S01]  /*01c0*/  LDCU UR5, c[0x0][0x380] ;  /* 0x00007000ff0577ac */ /* 0x000e220008000800 */
[----:B--2---:R-:W-:Y:S01]  /*01d0*/  CS2R R10, SRZ ;  /* 0x00000000000a7805 */ /* 0x004fe2000001ff00 */
[----:B0-----:R-:W-:-:S03]  /*01e0*/  UISETP.GE.U32.AND UP0, UPT, UR5, 0x4, UPT ;  /* 0x000000040500788c */ /* 0x001fc6000bf06070 */
[----:B------:R-:W-:-:S06]  /*01f0*/  UMOV UR5, URZ ;  /* 0x000000ff00057c82 */ /* 0x000fcc0008000000 */
[----:B------:R-:W-:Y:S05]  /*0200*/  BRA.U !UP0, `(.L_x_5) ;  /* 0x0000000908947547 */ /* 0x000fea000b800000 */
[----:B------:R-:W0:Y:S01]  /*0210*/  LDC R31, c[0x0][0x384] ;  /* 0x0000e100ff1f7b82 */ /* 0x000e220000000800 */
[----:B------:R-:W1:Y:S01]  /*0220*/  LDCU UR5, c[0x0][0x388] ;  /* 0x00007100ff0577ac */ /* 0x000e620008000800 */
[----:B------:R-:W-:Y:S02]  /*0230*/  IMAD.MOV.U32 R35, RZ, RZ, RZ ;  /* 0x000000ffff237224 */ /* 0x000fe400078e00ff */
[----:B------:R-:W-:Y:S01]  /*0240*/  IMAD.MOV.U32 R30, RZ, RZ, R4 ;  /* 0x000000ffff1e7224 */ /* 0x000fe200078e0004 */
[----:B------:R-:W2:Y:S03]  /*0250*/  LDCU.64 UR12, c[0x0][0x398] ;  /* 0x00007300ff0c77ac */ /* 0x000ea60008000a00 */
[----:B------:R-:W3:Y:S01]  /*0260*/  LDC.64 R8, c[0x0][0x390] ;  /* 0x0000e400ff087b82 */ /* 0x000ee20000000a00 */
[----:B------:R-:W4:Y:S01]  /*0270*/  LDCU.64 UR18, c[0x0][0x398] ;  /* 0x00007300ff1277ac */ /* 0x000f220008000a00 */
[----:B------:R-:W-:Y:S01]  /*0280*/  UMOV UR14, UR11 ;  /* 0x0000000b000e7c82 */ /* 0x000fe20008000000 */
[----:B-1----:R-:W-:-:S02]  /*0290*/  UIADD3 UR15, UPT, UPT, UR4, UR5, URZ ;  /* 0x00000005040f7290 */ /* 0x002fc4000fffe0ff */
[----:B------:R-:W-:Y:S02]  /*02a0*/  ULEA UR20, UR5, UR4, 0x1 ;  /* 0x0000000405147291 */ /* 0x000fe4000f8e08ff */
[----:B------:R-:W-:Y:S02]  /*02b0*/  UIMAD UR5, UR5, 0x3, UR4 ;  /* 0x00000003050578a4 */ /* 0x000fe4000f8e0204 */
[----:B--2---:R-:W-:-:S12]  /*02c0*/  UIMAD.WIDE.U32 UR12, UR4, 0x4, UR12 ;  /* 0x00000004040c78a5 */ /* 0x004fd8000f8e000c */
.L_x_22:
[----:B------:R-:W-:Y:S02]  /*02d0*/  IMAD.U32 R14, RZ, RZ, UR12 ;  /* 0x0000000cff0e7e24 */ /* 0x000fe4000f8e00ff */
[----:B------:R-:W-:Y:S02]  /*02e0*/  IMAD.U32 R15, RZ, RZ, UR13 ;  /* 0x0000000dff0f7e24 */ /* 0x000fe4000f8e00ff */
[----:B---3--:R-:W-:-:S03]  /*02f0*/  IMAD.WIDE R12, R30, 0x4, R8 ;  /* 0x000000041e0c7825 */ /* 0x008fc600078e0208 */
[----:B--2---:R-:W2:Y:S04]  /*0300*/  LDG.E R14, desc[UR16][R14.64] ;  /* 0x000000100e0e7981 */ /* 0x004ea8000c1e1900 */
[----:B------:R-:W2:Y:S01]  /*0310*/  LDG.E R33, desc[UR16][R12.64] ;  /* 0x000000100c217981 */ /* 0x000ea2000c1e1900 */
[----:B------:R-:W-:Y:S01]  /*0320*/  BSSY.RECONVERGENT B0, `(.L_x_6) ;  /* 0x0000006000007945 */ /* 0x000fe20003800200 */
[----:B------:R-:W-:Y:S01]  /*0330*/  MOV R0, 0x380 ;  /* 0x0000038000007802 */ /* 0x000fe20000000f00 */
[----:B--2---:R-:W-:-:S04]  /*0340*/  FADD R33, R33, -R14 ;  /* 0x8000000e21217221 */ /* 0x004fc80000000000 */
[----:B-1----:R-:W1:Y:S02]  /*0350*/  F2F.F64.F32 R10, R33 ;  /* 0x00000021000a7310 */ /* 0x002e640000201800 */
[----:B-1----:R-:W-:-:S11]  /*0360*/  DADD R24, -RZ, |R10| ;  /* 0x00000000ff187229 */ /* 0x002fd6000000050a */
[----:B0---4-:R-:W-:Y:S05]  /*0370*/  CALL.REL.NOINC `($_Z20find_nearest_clusteriiiPfS_PiS0_$__internal_accurate_pow) ;  /* 0x0000001800687944 */ /* 0x011fea0003c00000 */
[----:B------:R-:W-:Y:S05]  /*0380*/  BSYNC.RECONVERGENT B0 ;  /* 0x0000000000007941 */ /* 0x000fea0003800200 */
.L_x_6:
[----:B------:R-:W-:Y:S01]  /*0390*/  DADD R16, R10, 2 ;  /* 0x400000000a107429 */ /* 0x000fe20000000000 */
[----:B------:R-:W-:Y:S01]  /*03a0*/  FSETP.NEU.AND P0, PT, R33, RZ, PT ;  /* 0x000000ff2100720b */ /* 0x000fe20003f0d000 */
[----:B------:R-:W-:Y:S03]  /*03b0*/  BSSY.RECONVERGENT B0, `(.L_x_7) ;  /* 0x000000e000007945 */ /* 0x000fe60003800200 */
[----:B------:R-:W-:Y:S02]  /*03c0*/  FSEL R14, R14, RZ, P0 ;  /* 0x000000ff0e0e7208 */ /* 0x000fe40000000000 */
[----:B------:R-:W-:-:S03]  /*03d0*/  FSEL R15, R15, RZ, P0 ;  /* 0x000000ff0f0f7208 */ /* 0x000fc60000000000 */
[----:B------:R-:W-:-:S04]  /*03e0*/  LOP3.LUT R16, R17, 0x7ff00000, RZ, 0xc0, !PT ;  /* 0x7ff0000011107812 */ /* 0x000fc800078ec0ff */
[----:B------:R-:W-:-:S13]  /*03f0*/  ISETP.NE.AND P1, PT, R16, 0x7ff00000, PT ;  /* 0x7ff000001000780c */ /* 0x000fda0003f25270 */
[----:B------:R-:W-:Y:S05]  /*0400*/  @P1 BRA `(.L_x_8) ;  /* 0x0000000000201947 */ /* 0x000fea0003800000 */
[----:B------:R-:W-:-:S13]  /*0410*/  FSETP.NAN.AND P0, PT, R33, R33, PT ;  /* 0x000000212100720b */ /* 0x000fda0003f08000 */
[----:B------:R-:W-:Y:S05]  /*0420*/  @P0 BRA `(.L_x_9) ;  /* 0x0000000000140947 */ /* 0x000fea0003800000 */
[----:B------:R-:W-:-:S14]  /*0430*/  DSETP.NEU.AND P0, PT, |R10|, +INF , PT ;  /* 0x7ff000000a00742a */ /* 0x000fdc0003f0d200 */
[----:B------:R-:W-:Y:S05]  /*0440*/  @P0 BRA `(.L_x_8) ;  /* 0x0000000000100947 */ /* 0x000fea0003800000 */
[----:B------:R-:W-:Y:S02]  /*0450*/  IMAD.MOV.U32 R14, RZ, RZ, 0x0 ;  /* 0x00000000ff0e7424 */ /* 0x000fe400078e00ff */
[----:B------:R-:W-:Y:S01]  /*0460*/  IMAD.MOV.U32 R15, RZ, RZ, 0x7ff00000 ;  /* 0x7ff00000ff0f7424 */ /* 0x000fe200078e00ff */
[----:B------:R-:W-:Y:S06]  /*0470*/  BRA `(.L_x_8) ;  /* 0x0000000000047947 */ /* 0x000fec0003800000 */
.L_x_9:
[----:B------:R-:W-:-:S11]  /*0480*/  DADD R14, R10, 2 ;  /* 0x400000000a0e7429 */ /* 0x000fd60000000000 */
.L_x_8:
[----:B------:R-:W-:Y:S05]  /*0490*/  BSYNC.RECONVERGENT B0 ;  /* 0x0000000000007941 */ /* 0x000fea0003800200 */
.L_x_7:
[----:B------:R-:W-:Y:S01]  /*04a0*/  UIMAD.WIDE.U32 UR22, UR15, 0x4, UR18 ;  /* 0x000000040f1678a5 */ /* 0x000fe2000f8e0012 */
[----:B------:R-:W-:-:S05]  /*04b0*/  IMAD.WIDE R10, R31, 0x4, R12 ;  /* 0x000000041f0a7825 */ /* 0x000fca00078e020c */
[----:B------:R-:W-:Y:S01]  /*04c0*/  IMAD.U32 R19, RZ, RZ, UR23 ;  /* 0x00000017ff137e24 */ /* 0x000fe2000f8e00ff */
[----:B------:R-:W2:Y:S01]  /*04d0*/  LDG.E R32, desc[UR16][R10.64] ;  /* 0x000000100a207981 */ /* 0x000ea2000c1e1900 */
[----:B------:R-:W-:-:S05]  /*04e0*/  IMAD.U32 R18, RZ, RZ, UR22 ;  /* 0x00000016ff127e24 */ /* 0x000fca000f8e00ff */
[----:B------:R-:W2:Y:S01]  /*04f0*/  LDG.E R19, desc[UR16][R18.64] ;  /* 0x0000001012137981 */ /* 0x000ea2000c1e1900 */
[----:B------:R-:W0:Y:S01]  /*0500*/  F2F.F64.F32 R16, R35 ;  /* 0x0000002300107310 */ /* 0x000e220000201800 */
[----:B------:R-:W-:-:S04]  /*0510*/  FSETP.NEU.AND P0, PT, R33, 1, PT ;  /* 0x3f8000002100780b */ /* 0x000fc80003f0d000 */
[----:B------:R-:W-:Y:S02]  /*0520*/  FSEL R14, R14, RZ, P0 ;  /* 0x000000ff0e0e7208 */ /* 0x000fe40000000000 */
[----:B------:R-:W-:-:S06]  /*0530*/  FSEL R15, R15, 1.875, P0 ;  /* 0x3ff000000f0f7808 */ /* 0x000fcc0000000000 */
[----:B0-----:R-:W-:-:S06]  /*0540*/  DADD R16, R16, R14 ;  /* 0x0000000010107229 */ /* 0x001fcc000000000e */
[----:B------:R-:W-:Y:S01]  /*0550*/  F2F.F32.F64 R33, R16 ;  /* 0x0000001000217310 */ /* 0x000fe20000301000 */
[----:B------:R-:W-:Y:S01]  /*0560*/  BSSY.RECONVERGENT B0, `(.L_x_10) ;  /* 0x0000006000007945 */ /* 0x000fe20003800200 */
[----:B------:R-:W-:Y:S01]  /*0570*/  MOV R0, 0x5c0 ;  /* 0x000005c000007802 */ /* 0x000fe20000000f00 */
[----:B--2---:R-:W-:-:S05]  /*0580*/  FADD R32, R32, -R19 ;  /* 0x8000001320207221 */ /* 0x004fca0000000000 */
[----:B------:R-:W0:Y:S02]  /*0590*/  F2F.F64.F32 R12, R32 ;  /* 0x00000020000c7310 */ /* 0x000e240000201800 */
[----:B0-----:R-:W-:-:S11]  /*05a0*/  DADD R24, -RZ, |R12| ;  /* 0x00000000ff187229 */ /* 0x001fd6000000050c */
[----:B------:R-:W-:Y:S05]  /*05b0*/  CALL.REL.NOINC `($_Z20find_nearest_clusteriiiPfS_PiS0_$__internal_accurate_pow) ;  /* 0x0000001400d87944 */ /* 0x000fea0003c00000 */
[----:B------:R-:W-:Y:S05]  /*05c0*/  BSYNC.RECONVERGENT B0 ;  /* 0x0000000000007941 */ /* 0x000fea0003800200 */
.L_x_10:
        /* <DEDUP_REMOVED lines=15> */
.L_x_13:
[----:B------:R-:W-:-:S11]  /*06c0*/  DADD R14, R12, 2 ;  /* 0x400000000c0e7429 */ /* 0x000fd60000000000 */
.L_x_12:
[----:B------:R-:W-:Y:S05]  /*06d0*/  BSYNC.RECONVERGENT B0 ;  /* 0x0000000000007941 */ /* 0x000fea0003800200 */
.L_x_11:
        /* <DEDUP_REMOVED lines=19> */
.L_x_14:
        /* <DEDUP_REMOVED lines=15> */
.L_x_17:
[----:B------:R-:W-:-:S11]  /*0900*/  DADD R14, R12, 2 ;  /* 0x400000000c0e7429 */ /* 0x000fd60000000000 */
.L_x_16:
[----:B------:R-:W-:Y:S05]  /*0910*/  BSYNC.RECONVERGENT B0 ;  /* 0x0000000000007941 */ /* 0x000fea0003800200 */
.L_x_15:
        /* <DEDUP_REMOVED lines=19> */
.L_x_18:
        /* <DEDUP_REMOVED lines=15> */
.L_x_21:
[----:B------:R-:W-:-:S11]  /*0b40*/  DADD R14, R10, 2 ;  /* 0x400000000a0e7429 */ /* 0x000fd60000000000 */
.L_x_20:
[----:B------:R-:W-:Y:S05]  /*0b50*/  BSYNC.RECONVERGENT B0 ;  /* 0x0000000000007941 */ /* 0x000fea0003800200 */
.L_x_19:
[----:B------:R-:W0:Y:S01]  /*0b60*/  F2F.F64.F32 R10, R13 ;  /* 0x0000000d000a7310 */ /* 0x000e220000201800 */
[----:B------:R-:W-:Y:S01]  /*0b70*/  FSETP.NEU.AND P0, PT, R12, 1, PT ;  /* 0x3f8000000c00780b */ /* 0x000fe20003f0d000 */
[----:B------:R-:W-:Y:S01]  /*0b80*/  UIADD3 UR14, UPT, UPT, UR14, 0x4, URZ ;  /* 0x000000040e0e7890 */ /* 0x000fe2000fffe0ff */
[----:B------:R-:W-:Y:S01]  /*0b90*/  IMAD R30, R31, 0x4, R30 ;  /* 0x000000041f1e7824 */ /* 0x000fe200078e021e */
[----:B------:R-:W-:Y:S01]  /*0ba0*/  UIADD3 UR15, UPT, UPT, UR10, UR15, URZ ;  /* 0x0000000f0a0f7290 */ /* 0x000fe2000fffe0ff */
[----:B------:R-:W-:Y:S01]  /*0bb0*/  FSEL R14, R14, RZ, P0 ;  /* 0x000000ff0e0e7208 */ /* 0x000fe20000000000 */
[----:B------:R-:W-:Y:S01]  /*0bc0*/  UISETP.NE.AND UP0, UPT, UR14, URZ, UPT ;  /* 0x000000ff0e00728c */ /* 0x000fe2000bf05270 */
[----:B------:R-:W-:Y:S01]  /*0bd0*/  FSEL R15, R15, 1.875, P0 ;  /* 0x3ff000000f0f7808 */ /* 0x000fe20000000000 */
[----:B------:R-:W-:Y:S02]  /*0be0*/  UIADD3 UR20, UPT, UPT, UR10, UR20, URZ ;  /* 0x000000140a147290 */ /* 0x000fe4000fffe0ff */
[----:B------:R-:W-:-:S02]  /*0bf0*/  UIADD3 UR5, UPT, UPT, UR10, UR5, URZ ;  /* 0x000000050a057290 */ /* 0x000fc4000fffe0ff */
[----:B------:R-:W-:Y:S01]  /*0c00*/  UIMAD.WIDE.U32 UR12, UR10, 0x4, UR12 ;  /* 0x000000040a0c78a5 */ /* 0x000fe2000f8e000c */
[----:B0-----:R-:W-:-:S06]  /*0c10*/  DADD R10, R10, R14 ;  /* 0x000000000a0a7229 */ /* 0x001fcc000000000e */
[----:B------:R1:W2:Y:S01]  /*0c20*/  F2F.F32.F64 R35, R10 ;  /* 0x0000000a00237310 */ /* 0x0002a20000301000 */
[----:B------:R-:W-:Y:S05]  /*0c30*/  BRA.U UP0, `(.L_x_22) ;  /* 0xfffffff500a47547 */ /* 0x000fea000b83ffff */
[----:B-12---:R0:W1:Y:S01]  /*0c40*/  F2F.F64.F32 R10, R35 ;  /* 0x00000023000a7310 */ /* 0x0060620000201800 */
[----:B------:R-:W-:-:S05]  /*0c50*/  UMOV UR5, UR8 ;  /* 0x0000000800057c82 */ /* 0x000fca0008000000 */
.L_x_5:
[----:B------:R-:W-:-:S09]  /*0c60*/  UISETP.NE.AND UP0, UPT, UR9, URZ, UPT ;  /* 0x000000ff0900728c */ /* 0x000fd2000bf05270 */
[----:B------:R-:W-:Y:S05]  /*0c70*/  BRA.U !UP0, `(.L_x_23) ;  /* 0x0000000508f87547 */ /* 0x000fea000b800000 */
[----:B------:R-:W2:Y:S01]  /*0c80*/  LDCU UR14, c[0x0][0x388] ;  /* 0x00007100ff0e77ac */ /* 0x000ea20008000800 */
[----:B------:R-:W3:Y:S01]  /*0c90*/  LDC R9, c[0x0][0x384] ;  /* 0x0000e100ff097b82 */ /* 0x000ee20000000800 */
[----:B------:R-:W4:Y:S01]  /*0ca0*/  LDCU.128 UR20, c[0x0][0x390] ;  /* 0x00007200ff1477ac */ /* 0x000f220008000c00 */
[----:B--2---:R-:W-:-:S04]  /*0cb0*/  UIMAD UR14, UR5, UR14, UR4 ;  /* 0x0000000e050e72a4 */ /* 0x004fc8000f8e0204 */
[----:B----4-:R-:W-:Y:S01]  /*0cc0*/  UIMAD.WIDE.U32 UR12, UR14, 0x4, UR22 ;  /* 0x000000040e0c78a5 */ /* 0x010fe2000f8e0016 */
[----:B------:R-:W-:Y:S02]  /*0cd0*/  IMAD.U32 R12, RZ, RZ, UR20 ;  /* 0x00000014ff0c7e24 */ /* 0x000fe4000f8e00ff */
[----:B------:R-:W-:Y:S02]  /*0ce0*/  IMAD.U32 R13, RZ, RZ, UR21 ;  /* 0x00000015ff0d7e24 */ /* 0x000fe4000f8e00ff */
[----:B---3--:R-:W-:Y:S02]  /*0cf0*/  IMAD R9, R9, UR5, R4 ;  /* 0x0000000509097c24 */ /* 0x008fe4000f8e0204 */
[----:B------:R-:W-:Y:S02]  /*0d00*/  IMAD.U32 R15, RZ, RZ, UR13 ;  /* 0x0000000dff0f7e24 */ /* 0x000fe4000f8e00ff */
[----:B------:R-:W-:-:S04]  /*0d10*/  IMAD.WIDE R12, R9, 0x4, R12 ;  /* 0x00000004090c7825 */ /* 0x000fc800078e020c */
[----:B------:R-:W-:Y:S01]  /*0d20*/  IMAD.U32 R14, RZ, RZ, UR12 ;  /* 0x0000000cff0e7e24 */ /* 0x000fe2000f8e00ff */
[----:B------:R-:W2:Y:S04]  /*0d30*/  LDG.E R8, desc[UR16][R12.64] ;  /* 0x000000100c087981 */ /* 0x000ea8000c1e1900 */
[----:B------:R-:W2:Y:S01]  /*0d40*/  LDG.E R15, desc[UR16][R14.64] ;  /* 0x000000100e0f7981 */ /* 0x000ea2000c1e1900 */
[----:B------:R-:W-:Y:S01]  /*0d50*/  BSSY.RECONVERGENT B0, `(.L_x_24) ;  /* 0x0000006000007945 */ /* 0x000fe20003800200 */
[----:B------:R-:W-:Y:S01]  /*0d60*/  MOV R0, 0xdb0 ;  /* 0x00000db000007802 */ /* 0x000fe20000000f00 */
[----:B--2---:R-:W-:-:S04]  /*0d70*/  FADD R8, R8, -R15 ;  /* 0x8000000f08087221 */ /* 0x004fc80000000000 */
[----:B------:R-:W2:Y:S02]  /*0d80*/  F2F.F64.F32 R30, R8 ;  /* 0x00000008001e7310 */ /* 0x000ea40000201800 */
[----:B--2---:R-:W-:-:S11]  /*0d90*/  DADD R24, -RZ, |R30| ;  /* 0x00000000ff187229 */ /* 0x004fd6000000051e */
[----:B01----:R-:W-:Y:S05]  /*0da0*/  CALL.REL.NOINC `($_Z20find_nearest_clusteriiiPfS_PiS0_$__internal_accurate_pow) ;  /* 0x0000000c00dc7944 */ /* 0x003fea0003c00000 */
[----:B------:R-:W-:Y:S05]  /*0db0*/  BSYNC.RECONVERGENT B0 ;  /* 0x0000000000007941 */ /* 0x000fea0003800200 */
.L_x_24:
        /* <DEDUP_REMOVED lines=15> */
.L_x_27:
[----:B------:R-:W-:-:S11]  /*0eb0*/  DADD R14, R30, 2 ;  /* 0x400000001e0e7429 */ /* 0x000fd60000000000 */
.L_x_26:
[----:B------:R-:W-:Y:S05]  /*0ec0*/  BSYNC.RECONVERGENT B0 ;  /* 0x0000000000007941 */ /* 0x000fea0003800200 */
.L_x_25:
[----:B------:R-:W-:Y:S01]  /*0ed0*/  FSETP.NEU.AND P0, PT, R8, 1, PT ;  /* 0x3f8000000800780b */ /* 0x000fe20003f0d000 */
[----:B------:R-:W-:-:S03]  /*0ee0*/  UISETP.NE.AND UP0, UPT, UR9, 0x1, UPT ;  /* 0x000000010900788c */ /* 0x000fc6000bf05270 */
[----:B------:R-:W-:Y:S02]  /*0ef0*/  FSEL R8, R14, RZ, P0 ;  /* 0x000000ff0e087208 */ /* 0x000fe40000000000 */
[----:B------:R-:W-:-:S06]  /*0f00*/  FSEL R9, R15, 1.875, P0 ;  /* 0x3ff000000f097808 */ /* 0x000fcc0000000000 */
[----:B------:R-:W-:-:S06]  /*0f10*/  DADD R10, R10, R8 ;  /* 0x000000000a0a7229 */ /* 0x000fcc0000000008 */
[----:B------:R2:W3:Y:S01]  /*0f20*/  F2F.F32.F64 R35, R10 ;  /* 0x0000000a00237310 */ /* 0x0004e20000301000 */
[----:B------:R-:W-:Y:S05]  /*0f30*/  BRA.U !UP0, `(.L_x_23) ;  /* 0x0000000508487547 */ /* 0x000fea000b800000 */
[----:B------:R-:W0:Y:S01]  /*0f40*/  LDCU UR5, c[0x0][0x388] ;  /* 0x00007100ff0577ac */ /* 0x000e220008000800 */
[----:B------:R-:W1:Y:S01]  /*0f50*/  LDC R9, c[0x0][0x384] ;  /* 0x0000e100ff097b82 */ /* 0x000e620000000800 */
[----:B------:R-:W4:Y:S01]  /*0f60*/  LDCU.64 UR12, c[0x0][0x398] ;  /* 0x00007300ff0c77ac */ /* 0x000f220008000a00 */
[----:B0-----:R-:W-:-:S04]  /*0f70*/  UIADD3 UR5, UPT, UPT, UR14, UR5, URZ ;  /* 0x000000050e057290 */ /* 0x001fc8000fffe0ff */
[----:B----4-:R-:W-:Y:S01]  /*0f80*/  UIMAD.WIDE.U32 UR12, UR5, 0x4, UR12 ;  /* 0x00000004050c78a5 */ /* 0x010fe2000f8e000c */
[----:B-1----:R-:W-:-:S05]  /*0f90*/  IMAD.WIDE R12, R9, 0x4, R12 ;  /* 0x00000004090c7825 */ /* 0x002fca00078e020c */
[----:B------:R-:W-:Y:S01]  /*0fa0*/  IMAD.U32 R15, RZ, RZ, UR13 ;  /* 0x0000000dff0f7e24 */ /* 0x000fe2000f8e00ff */
[----:B------:R-:W4:Y:S01]  /*0fb0*/  LDG.E R8, desc[UR16][R12.64] ;  /* 0x000000100c087981 */ /* 0x000f22000c1e1900 */
[----:B------:R-:W-:-:S05]  /*0fc0*/  IMAD.U32 R14, RZ, RZ, UR12 ;  /* 0x0000000cff0e7e24 */ /* 0x000fca000f8e00ff */
[----:B------:R-:W4:Y:S01]  /*0fd0*/  LDG.E R15, desc[UR16][R14.64] ;  /* 0x000000100e0f7981 */ /* 0x000f22000c1e1900 */
[----:B------:R-:W-:Y:S01]  /*0fe0*/  BSSY.RECONVERGENT B0, `(.L_x_28) ;  /* 0x0000006000007945 */ /* 0x000fe20003800200 */
[----:B------:R-:W-:Y:S01]  /*0ff0*/  MOV R0, 0x1040 ;  /* 0x0000104000007802 */ /* 0x000fe20000000f00 */
[----:B----4-:R-:W-:-:S04]  /*1000*/  FADD R8, R8, -R15 ;  /* 0x8000000f08087221 */ /* 0x010fc80000000000 */
[----:B--2---:R-:W0:Y:S02]  /*1010*/  F2F.F64.F32 R10, R8 ;  /* 0x00000008000a7310 */ /* 0x004e240000201800 */
[----:B0-----:R-:W-:-:S11]  /*1020*/  DADD R24, -RZ, |R10| ;  /* 0x00000000ff187229 */ /* 0x001fd6000000050a */
[----:B---3--:R-:W-:Y:S05]  /*1030*/  CALL.REL.NOINC `($_Z20find_nearest_clusteriiiPfS_PiS0_$__internal_accurate_pow) ;  /* 0x0000000c00387944 */ /* 0x008fea0003c00000 */
[----:B------:R-:W-:Y:S05]  /*1040*/  BSYNC.RECONVERGENT B0 ;  /* 0x0000000000007941 */ /* 0x000fea0003800200 */
.L_x_28:
        /* <DEDUP_REMOVED lines=15> */
.L_x_31:
[----:B------:R-:W-:-:S11]  /*1140*/  DADD R14, R10, 2 ;  /* 0x400000000a0e7429 */ /* 0x000fd60000000000 */
.L_x_30:
[----:B------:R-:W-:Y:S05]  /*1150*/  BSYNC.RECONVERGENT B0 ;  /* 0x0000000000007941 */ /* 0x000fea0003800200 */
.L_x_29:
[----:B------:R-:W0:Y:S01]  /*1160*/  F2F.F64.F32 R10, R35 ;  /* 0x00000023000a7310 */ /* 0x000e220000201800 */
[----:B------:R-:W-:Y:S01]  /*1170*/  FSETP.NEU.AND P0, PT, R8, 1, PT ;  /* 0x3f8000000800780b */ /* 0x000fe20003f0d000 */
[----:B------:R-:W-:-:S03]  /*1180*/  UISETP.NE.AND UP0, UPT, UR9, 0x2, UPT ;  /* 0x000000020900788c */ /* 0x000fc6000bf05270 */
[----:B------:R-:W-:Y:S02]  /*1190*/  FSEL R8, R14, RZ, P0 ;  /* 0x000000ff0e087208 */ /* 0x000fe40000000000 */
[----:B------:R-:W-:-:S06]  /*11a0*/  FSEL R9, R15, 1.875, P0 ;  /* 0x3ff000000f097808 */ /* 0x000fcc0000000000 */
[----:B0-----:R-:W-:-:S06]  /*11b0*/  DADD R8, R10, R8 ;  /* 0x000000000a087229 */ /* 0x001fcc0000000008 */
[----:B------:R4:W0:Y:S01]  /*11c0*/  F2F.F32.F64 R35, R8 ;  /* 0x0000000800237310 */ /* 0x0008220000301000 */
[----:B------:R-:W-:Y:S05]  /*11d0*/  BRA.U !UP0, `(.L_x_23) ;  /* 0x0000000108a07547 */ /* 0x000fea000b800000 */
[----:B------:R-:W1:Y:S01]  /*11e0*/  LDCU UR14, c[0x0][0x388] ;  /* 0x00007100ff0e77ac */ /* 0x000e620008000800 */
[----:B----4-:R-:W2:Y:S01]  /*11f0*/  LDC R9, c[0x0][0x384] ;  /* 0x0000e100ff097b82 */ /* 0x010ea20000000800 */
[----:B------:R-:W3:Y:S01]  /*1200*/  LDCU.64 UR12, c[0x0][0x398] ;  /* 0x00007300ff0c77ac */ /* 0x000ee20008000a00 */
[----:B-1----:R-:W-:-:S04]  /*1210*/  UIADD3 UR5, UPT, UPT, UR5, UR14, URZ ;  /* 0x0000000e05057290 */ /* 0x002fc8000fffe0ff */
[----:B---3--:R-:W-:Y:S01]  /*1220*/  UIMAD.WIDE.U32 UR12, UR5, 0x4, UR12 ;  /* 0x00000004050c78a5 */ /* 0x008fe2000f8e000c */
[----:B--2---:R-:W-:-:S05]  /*1230*/  IMAD.WIDE R12, R9, 0x4, R12 ;  /* 0x00000004090c7825 */ /* 0x004fca00078e020c */
[----:B------:R-:W-:Y:S01]  /*1240*/  IMAD.U32 R15, RZ, RZ, UR13 ;  /* 0x0000000dff0f7e24 */ /* 0x000fe2000f8e00ff */
[----:B------:R-:W2:Y:S01]  /*1250*/  LDG.E R8, desc[UR16][R12.64] ;  /* 0x000000100c087981 */ /* 0x000ea2000c1e1900 */
[----:B------:R-:W-:-:S05]  /*1260*/  IMAD.U32 R14, RZ, RZ, UR12 ;  /* 0x0000000cff0e7e24 */ /* 0x000fca000f8e00ff */
[----:B------:R-:W2:Y:S01]  /*1270*/  LDG.E R15, desc[UR16][R14.64] ;  /* 0x000000100e0f7981 */ /* 0x000ea2000c1e1900 */
[----:B------:R-:W-:Y:S01]  /*1280*/  BSSY.RECONVERGENT B0, `(.L_x_32) ;  /* 0x0000006000007945 */ /* 0x000fe20003800200 */
[----:B------:R-:W-:Y:S01]  /*1290*/  MOV R0, 0x12e0 ;  /* 0x000012e000007802 */ /* 0x000fe20000000f00 */
[----:B--2---:R-:W-:-:S04]  /*12a0*/  FADD R8, R8, -R15 ;  /* 0x8000000f08087221 */ /* 0x004fc80000000000 */
[----:B------:R-:W1:Y:S02]  /*12b0*/  F2F.F64.F32 R10, R8 ;  /* 0x00000008000a7310 */ /* 0x000e640000201800 */
[----:B-1----:R-:W-:-:S11]  /*12c0*/  DADD R24, -RZ, |R10| ;  /* 0x00000000ff187229 */ /* 0x002fd6000000050a */
[----:B0-----:R-:W-:Y:S05]  /*12d0*/  CALL.REL.NOINC `($_Z20find_nearest_clusteriiiPfS_PiS0_$__internal_accurate_pow) ;  /* 0x0000000800907944 */ /* 0x001fea0003c00000 */
[----:B------:R-:W-:Y:S05]  /*12e0*/  BSYNC.RECONVERGENT B0 ;  /* 0x0000000000007941 */ /* 0x000fea0003800200 */
.L_x_32:
        /* <DEDUP_REMOVED lines=15> */
.L_x_35:
[----:B------:R-:W-:-:S11]  /*13e0*/  DADD R14, R10, 2 ;  /* 0x400000000a0e7429 */ /* 0x000fd60000000000 */
.L_x_34:
[----:B------:R-:W-:Y:S05]  /*13f0*/  BSYNC.RECONVERGENT B0 ;  /* 0x0000000000007941 */ /* 0x000fea0003800200 */
.L_x_33:
[----:B------:R-:W0:Y:S01]  /*1400*/  F2F.F64.F32 R10, R35 ;  /* 0x00000023000a7310 */ /* 0x000e220000201800 */
[----:B------:R-:W-:-:S04]  /*1410*/  FSETP.NEU.AND P0, PT, R8, 1, PT ;  /* 0x3f8000000800780b */ /* 0x000fc80003f0d000 */
[----:B------:R-:W-:Y:S02]  /*1420*/  FSEL R8, R14, RZ, P0 ;  /* 0x000000ff0e087208 */ /* 0x000fe40000000000 */
[----:B------:R-:W-:-:S06]  /*1430*/  FSEL R9, R15, 1.875, P0 ;  /* 0x3ff000000f097808 */ /* 0x000fcc0000000000 */
[----:B0-----:R-:W-:-:S06]  /*1440*/  DADD R8, R10, R8 ;  /* 0x000000000a087229 */ /* 0x001fcc0000000008 */
[----:B------:R0:W1:Y:S05]  /*1450*/  F2F.F32.F64 R35, R8 ;  /* 0x0000000800237310 */ /* 0x00006a0000301000 */
.L_x_23:
[----:B01-3--:R-:W-:Y:S01]  /*1460*/  VIADD R0, R35, 0xf3000000 ;  /* 0xf300000023007836 */ /* 0x00bfe20000000000 */
[----:B----4-:R0:W1:Y:S01]  /*1470*/  MUFU.RSQ R8, R35 ;  /* 0x0000002300087308 */ /* 0x0100620000001400 */
[----:B------:R-:W-:Y:S03]  /*1480*/  BSSY.RECONVERGENT B0, `(.L_x_36) ;  /* 0x000000c000007945 */ /* 0x000fe60003800200 */
[----:B------:R-:W-:-:S13]  /*1490*/  ISETP.GT.U32.AND P0, PT, R0, 0x727fffff, PT ;  /* 0x727fffff0000780c */ /* 0x000fda0003f04070 */
[----:B01----:R-:W-:Y:S05]  /*14a0*/  @!P0 BRA `(.L_x_37) ;  /* 0x0000000000148947 */ /* 0x003fea0003800000 */
[----:B------:R-:W-:Y:S01]  /*14b0*/  BSSY.RECONVERGENT B1, `(.L_x_38) ;  /* 0x0000003000017945 */ /* 0x000fe20003800200 */
[----:B------:R-:W-:-:S07]  /*14c0*/  MOV R12, 0x14e0 ;  /* 0x000014e0000c7802 */ /* 0x000fce0000000f00 */
[----:B--2---:R-:W-:Y:S05]  /*14d0*/  CALL.REL.NOINC `($__internal_0_$__cuda_sm20_sqrt_rn_f32_slowpath) ;  /* 0x0000000400b87944 */ /* 0x004fea0003c00000 */
[----:B------:R-:W-:Y:S05]  /*14e0*/  BSYNC.RECONVERGENT B1 ;  /* 0x0000000000017941 */ /* 0x000fea0003800200 */
.L_x_38:
[----:B------:R-:W-:Y:S05]  /*14f0*/  BRA `(.L_x_39) ;  /* 0x0000000000107947 */ /* 0x000fea0003800000 */
.L_x_37:
[----:B------:R-:W-:Y:S01]  /*1500*/  FMUL.FTZ R0, R35, R8 ;  /* 0x0000000823007220 */ /* 0x000fe20000410000 */
[----:B------:R-:W-:-:S03]  /*1510*/  FMUL.FTZ R8, R8, 0.5 ;  /* 0x3f00000008087820 */ /* 0x000fc60000410000 */
[----:B------:R-:W-:-:S04]  /*1520*/  FFMA R9, -R0, R0, R35 ;  /* 0x0000000000097223 */ /* 0x000fc80000000123 */
[----:B------:R-:W-:-:S07]  /*1530*/  FFMA R0, R9, R8, R0 ;  /* 0x0000000809007223 */ /* 0x000fce0000000000 */
.L_x_39:
[----:B------:R-:W-:Y:S05]  /*1540*/  BSYNC.RECONVERGENT B0 ;  /* 0x0000000000007941 */ /* 0x000fea0003800200 */
.L_x_36:
[----:B------:R-:W0:Y:S01]  /*1550*/  LDCU UR12, c[0x0][0x388] ;  /* 0x00007100ff0c77ac */ /* 0x000e220008000800 */
[----:B------:R-:W-:Y:S01]  /*1560*/  FSETP.GEU.AND P0, PT, R0, R7, PT ;  /* 0x000000070000720b */ /* 0x000fe20003f0e000 */
[----:B------:R-:W-:-:S03]  /*1570*/  UIADD3 UR5, UPT, UPT, UR4, 0x1, URZ ;  /* 0x0000000104057890 */ /* 0x000fc6000fffe0ff */
[----:B------:R-:W-:Y:S02]  /*1580*/  FSEL R7, R0, R7, !P0 ;  /* 0x0000000700077208 */ /* 0x000fe40004000000 */
[----:B------:R-:W-:Y:S01]  /*1590*/  SEL R6, R6, UR4, P0 ;  /* 0x0000000406067c07 */ /* 0x000fe20008000000 */
[----:B0-----:R-:W-:-:S09]  /*15a0*/  UISETP.NE.AND UP0, UPT, UR5, UR12, UPT ;  /* 0x0000000c0500728c */ /* 0x001fd2000bf05270 */
[----:B------:R-:W-:Y:S05]  /*15b0*/  BRA.U !UP0, `(.L_x_3) ;  /* 0x0000000508047547 */ /* 0x000fea000b800000 */
[----:B------:R-:W-:Y:S01]  /*15c0*/  UMOV UR4, UR5 ;  /* 0x0000000500047c82 */ /* 0x000fe20008000000 */
[----:B------:R-:W-:Y:S05]  /*15d0*/  BRA `(.L_x_40) ;  /* 0xffffffe800f87947 */ /* 0x000fea000383ffff */
.L_x_4:
[----:B------:R-:W-:Y:S01]  /*15e0*/  UISETP.GE.U32.AND UP0, UPT, UR4, 0x4, UPT ;  /* 0x000000040400788c */ /* 0x000fe2000bf06070 */
[----:B------:R-:W-:Y:S01]  /*15f0*/  IMAD.MOV.U32 R0, RZ, RZ, 0x7f7fffff ;  /* 0x7f7fffffff007424 */ /* 0x000fe200078e00ff */
[----:B------:R-:W-:Y:S01]  /*1600*/  ULOP3.LUT UR5, UR4, 0x3, URZ, 0xc0, !UPT ;  /* 0x0000000304057892 */ /* 0x000fe2000f8ec0ff */
[----:B------:R-:W-:Y:S02]  /*1610*/  IMAD.MOV.U32 R6, RZ, RZ, -0x1 ;  /* 0xffffffffff067424 */ /* 0x000fe400078e00ff */
[----:B------:R-:W-:-:S04]  /*1620*/  IMAD.MOV.U32 R7, RZ, RZ, RZ ;  /* 0x000000ffff077224 */ /* 0x000fc800078e00ff */
[----:B------:R-:W-:Y:S05]  /*1630*/  BRA.U !UP0, `(.L_x_41) ;  /* 0x0000000108bc7547 */ /* 0x000fea000b800000 */
[----:B------:R-:W-:Y:S01]  /*1640*/  ULOP3.LUT UR4, UR4, 0x7ffffffc, URZ, 0xc0, !UPT ;  /* 0x7ffffffc04047892 */ /* 0x000fe2000f8ec0ff */
[----:B------:R-:W-:Y:S02]  /*1650*/  IMAD.MOV.U32 R0, RZ, RZ, 0x7f7fffff ;  /* 0x7f7fffffff007424 */ /* 0x000fe400078e00ff */
[----:B------:R-:W-:Y:S01]  /*1660*/  IMAD.MOV.U32 R6, RZ, RZ, -0x1 ;  /* 0xffffffffff067424 */ /* 0x000fe200078e00ff */
[----:B------:R-:W-:Y:S01]  /*1670*/  UISETP.GT.AND UP0, UPT, UR4, URZ, UPT ;  /* 0x000000ff0400728c */ /* 0x000fe2000bf04270 */
[----:B------:R-:W-:Y:S02]  /*1680*/  IMAD.MOV.U32 R8, RZ, RZ, RZ ;  /* 0x000000ffff087224 */ /* 0x000fe400078e00ff */
[----:B------:R-:W-:-:S06]  /*1690*/  IMAD.U32 R7, RZ, RZ, UR4 ;  /* 0x00000004ff077e24 */ /* 0x000fcc000f8e00ff */
[----:B------:R-:W-:Y:S05]  /*16a0*/  BRA.U !UP0, `(.L_x_42) ;  /* 0x0000000108887547 */ /* 0x000fea000b800000 */
[----:B------:R-:W-:Y:S01]  /*16b0*/  IMAD.IADD R9, R7, 0x1, -R8 ;  /* 0x0000000107097824 */ /* 0x000fe200078e0a08 */
[----:B------:R-:W-:-:S04]  /*16c0*/  PLOP3.LUT P0, PT, PT, PT, PT, 0x80, 0x8 ;  /* 0x000000000008781c */ /* 0x000fc80003f0f070 */
[----:B------:R-:W-:-:S13]  /*16d0*/  ISETP.GT.AND P1, PT, R9, 0xc, PT ;  /* 0x0000000c0900780c */ /* 0x000fda0003f24270 */
[----:B------:R-:W-:Y:S05]  /*16e0*/  @!P1 BRA `(.L_x_43) ;  /* 0x0000000000449947 */ /* 0x000fea0003800000 */
[----:B------:R-:W-:Y:S01]  /*16f0*/  PLOP3.LUT P0, PT, PT, PT, PT, 0x8, 0x80 ;  /* 0x000000000080781c */ /* 0x000fe20003f0e170 */
[----:B------:R-:W-:-:S12]  /*1700*/  VIADD R9, R7, 0xfffffff4 ;  /* 0xfffffff407097836 */ /* 0x000fd80000000000 */
.L_x_44:
[----:B------:R-:W-:-:S04]  /*1710*/  FSETP.GT.AND P2, PT, R0, RZ, PT ;  /* 0x000000ff0000720b */ /* 0x000fc80003f44000 */
[----:B------:R-:W-:Y:S02]  /*1720*/  FSEL R0, R0, RZ, !P2 ;  /* 0x000000ff00007208 */ /* 0x000fe40005000000 */
[----:B------:R-:W-:Y:S02]  /*1730*/  SEL R6, R8, R6, P2 ;  /* 0x0000000608067207 */ /* 0x000fe40001000000 */
[----:B------:R-:W-:-:S04]  /*1740*/  FSETP.GT.AND P3, PT, R0, RZ, PT ;  /* 0x000000ff0000720b */ /* 0x000fc80003f64000 */
[----:B------:R-:W-:-:S04]  /*1750*/  FSEL R0, R0, RZ, !P3 ;  /* 0x000000ff00007208 */ /* 0x000fc80005800000 */
[----:B------:R-:W-:-:S04]  /*1760*/  FSETP.GT.AND P4, PT, R0, RZ, PT ;  /* 0x000000ff0000720b */ /* 0x000fc80003f84000 */
[----:B------:R-:W-:Y:S01]  /*1770*/  FSEL R0, R0, RZ, !P4 ;  /* 0x000000ff00007208 */ /* 0x000fe20006000000 */
[----:B------:R-:W-:-:S03]  /*1780*/  @P3 VIADD R6, R8, 0x4 ;  /* 0x0000000408063836 */ /* 0x000fc60000000000 */
[----:B------:R-:W-:-:S04]  /*1790*/  FSETP.GT.AND P1, PT, R0, RZ, PT ;  /* 0x000000ff0000720b */ /* 0x000fc80003f24000 */
[----:B------:R-:W-:Y:S01]  /*17a0*/  FSEL R0, R0, RZ, !P1 ;  /* 0x000000ff00007208 */ /* 0x000fe20004800000 */
[----:B------:R-:W-:-:S08]  /*17b0*/  @P4 VIADD R6, R8, 0x8 ;  /* 0x0000000808064836 */ /* 0x000fd00000000000 */
[C---:B------:R-:W-:Y:S02]  /*17c0*/  @P1 VIADD R6, R8.reuse, 0xc ;  /* 0x0000000c08061836 */ /* 0x040fe40000000000 */
[----:B------:R-:W-:-:S05]  /*17d0*/  VIADD R8, R8, 0x10 ;  /* 0x0000001008087836 */ /* 0x000fca0000000000 */
[----:B------:R-:W-:-:S13]  /*17e0*/  ISETP.GE.AND P2, PT, R8, R9, PT ;  /* 0x000000090800720c */ /* 0x000fda0003f46270 */
[----:B------:R-:W-:Y:S05]  /*17f0*/  @!P2 BRA `(.L_x_44) ;  /* 0xfffffffc00c4a947 */ /* 0x000fea000383ffff */
.L_x_43:
[----:B------:R-:W-:-:S05]  /*1800*/  IMAD.IADD R9, R7, 0x1, -R8 ;  /* 0x0000000107097824 */ /* 0x000fca00078e0a08 */
[----:B------:R-:W-:-:S13]  /*1810*/  ISETP.GT.AND P1, PT, R9, 0x4, PT ;  /* 0x000000040900780c */ /* 0x000fda0003f24270 */
[----:B------:R-:W-:Y:S05]  /*1820*/  @!P1 BRA `(.L_x_45) ;  /* 0x0000000000209947 */ /* 0x000fea0003800000 */
[C---:B------:R-:W-:Y:S02]  /*1830*/  FSETP.GT.AND P1, PT, R0.reuse, RZ, PT ;  /* 0x000000ff0000720b */ /* 0x040fe40003f24000 */
[----:B------:R-:W-:Y:S02]  /*1840*/  PLOP3.LUT P0, PT, PT, PT, PT, 0x8, 0x80 ;  /* 0x000000000080781c */ /* 0x000fe40003f0e170 */
[----:B------:R-:W-:Y:S02]  /*1850*/  FSEL R0, R0, RZ, !P1 ;  /* 0x000000ff00007208 */ /* 0x000fe40004800000 */
[----:B------:R-:W-:Y:S02]  /*1860*/  SEL R6, R8, R6, P1 ;  /* 0x0000000608067207 */ /* 0x000fe40000800000 */
[----:B------:R-:W-:-:S04]  /*1870*/  FSETP.GT.AND P2, PT, R0, RZ, PT ;  /* 0x000000ff0000720b */ /* 0x000fc80003f44000 */
[----:B------:R-:W-:-:S09]  /*1880*/  FSEL R0, R0, RZ, !P2 ;  /* 0x000000ff00007208 */ /* 0x000fd20005000000 */
[C---:B------:R-:W-:Y:S02]  /*1890*/  @P2 VIADD R6, R8.reuse, 0x4 ;  /* 0x0000000408062836 */ /* 0x040fe40000000000 */
[----:B------:R-:W-:-:S07]  /*18a0*/  VIADD R8, R8, 0x8 ;  /* 0x0000000808087836 */ /* 0x000fce0000000000 */
.L_x_45:
[----:B------:R-:W-:-:S13]  /*18b0*/  ISETP.NE.OR P0, PT, R8, R7, P0 ;  /* 0x000000070800720c */ /* 0x000fda0000705670 */
[----:B------:R-:W-:Y:S05]  /*18c0*/  @!P0 BRA `(.L_x_41) ;  /* 0x0000000000188947 */ /* 0x000fea0003800000 */
.L_x_42:
[----:B------:R-:W-:-:S04]  /*18d0*/  FSETP.GT.AND P1, PT, R0, RZ, PT ;  /* 0x000000ff0000720b */ /* 0x000fc80003f24000 */
[C---:B------:R-:W-:Y:S01]  /*18e0*/  SEL R6, R8.reuse, R6, P1 ;  /* 0x0000000608067207 */ /* 0x040fe20000800000 */
[----:B------:R-:W-:Y:S01]  /*18f0*/  VIADD R8, R8, 0x4 ;  /* 0x0000000408087836 */ /* 0x000fe20000000000 */
[----:B------:R-:W-:-:S04]  /*1900*/  FSEL R0, R0, RZ, !P1 ;  /* 0x000000ff00007208 */ /* 0x000fc80004800000 */
[----:B------:R-:W-:-:S13]  /*1910*/  ISETP.NE.AND P0, PT, R8, R7, PT ;  /* 0x000000070800720c */ /* 0x000fda0003f05270 */
[----:B------:R-:W-:Y:S05]  /*1920*/  @P0 BRA `(.L_x_42) ;  /* 0xfffffffc00e80947 */ /* 0x000fea000383ffff */
.L_x_41:
[----:B------:R-:W-:-:S09]  /*1930*/  UISETP.NE.AND UP0, UPT, UR5, URZ, UPT ;  /* 0x000000ff0500728c */ /* 0x000fd2000bf05270 */
[----:B------:R-:W-:Y:S05]  /*1940*/  BRA.U !UP0, `(.L_x_3) ;  /* 0x0000000108207547 */ /* 0x000fea000b800000 */
[----:B------:R-:W-:-:S05]  /*1950*/  UMOV UR4, URZ ;  /* 0x000000ff00047c82 */ /* 0x000fca0008000000 */
.L_x_46:
[----:B------:R-:W-:Y:S01]  /*1960*/  UIADD3 UR4, UPT, UPT, UR4, 0x1, URZ ;  /* 0x0000000104047890 */ /* 0x000fe2000fffe0ff */
[----:B------:R-:W-:-:S03]  /*1970*/  FSETP.GT.AND P0, PT, R0, RZ, PT ;  /* 0x000000ff0000720b */ /* 0x000fc60003f04000 */
[----:B------:R-:W-:Y:S01]  /*1980*/  UISETP.NE.AND UP0, UPT, UR4, UR5, UPT ;  /* 0x000000050400728c */ /* 0x000fe2000bf05270 */
[C---:B------:R-:W-:Y:S01]  /*1990*/  SEL R6, R7.reuse, R6, P0 ;  /* 0x0000000607067207 */ /* 0x040fe20000000000 */
[----:B------:R-:W-:Y:S01]  /*19a0*/  VIADD R7, R7, 0x1 ;  /* 0x0000000107077836 */ /* 0x000fe20000000000 */
[----:B------:R-:W-:-:S06]  /*19b0*/  FSEL R0, R0, RZ, !P0 ;  /* 0x000000ff00007208 */ /* 0x000fcc0004000000 */
[----:B------:R-:W-:Y:S05]  /*19c0*/  BRA.U UP0, `(.L_x_46) ;  /* 0xfffffffd00e47547 */ /* 0x000fea000b83ffff */
.L_x_3:
[----:B------:R-:W0:Y:S02]  /*19d0*/  LDC.64 R8, c[0x0][0x3a0] ;  /* 0x0000e800ff087b82 */ /* 0x000e240000000a00 */
[----:B0-----:R-:W-:-:S05]  /*19e0*/  IMAD.WIDE R8, R4, 0x4, R8 ;  /* 0x0000000404087825 */ /* 0x001fca00078e0208 */
[----:B------:R-:W3:Y:S01]  /*19f0*/  LDG.E R7, desc[UR16][R8.64] ;  /* 0x0000001008077981 */ /* 0x000ee2000c1e1900 */
[----:B------:R-:W-:Y:S01]  /*1a00*/  IMAD.MOV.U32 R0, RZ, RZ, 0x1 ;  /* 0x00000001ff007424 */ /* 0x000fe200078e00ff */
[----:B------:R-:W-:Y:S01]  /*1a10*/  UISETP.GE.U32.AND UP0, UPT, UR6, 0x2, UPT ;  /* 0x000000020600788c */ /* 0x000fe2000bf06070 */
[----:B------:R-:W-:Y:S02]  /*1a20*/  ISETP.NE.AND P1, PT, R2, RZ, PT ;  /* 0x000000ff0200720c */ /* 0x000fe40003f25270 */
[----:B---3--:R-:W-:-:S13]  /*1a30*/  ISETP.NE.AND P0, PT, R7, R6, PT ;  /* 0x000000060700720c */ /* 0x008fda0003f05270 */
[----:B------:R0:W-:Y:S04]  /*1a40*/  @P0 STG.E desc[UR16][R8.64], R6 ;  /* 0x0000000608000986 */ /* 0x0001e8000c101910 */
[----:B------:R0:W-:Y:S01]  /*1a50*/  @P0 STS.U8 [R2+UR7], R0 ;  /* 0x0000000002000988 */ /* 0x0001e20008000007 */
[----:B------:R-:W-:Y:S06]  /*1a60*/  BAR.SYNC.DEFER_BLOCKING 0x0 ;  /* 0x0000000000007b1d */ /* 0x000fec0000010000 */
[----:B------:R-:W-:Y:S05]  /*1a70*/  BRA.U !UP0, `(.L_x_47) ;  /* 0x00000001082c7547 */ /* 0x000fea000b800000 */
.L_x_48:
[----:B------:R-:W-:Y:S01]  /*1a80*/  USHF.R.U32.HI UR4, URZ, 0x1, UR6 ;  /* 0x00000001ff047899 */ /* 0x000fe20008011606 */
[----:B0-----:R-:W-:Y:S01]  /*1a90*/  PRMT R0, RZ, 0x7610, R0 ;  /* 0x00007610ff007816 */ /* 0x001fe20000000000 */
[----:B-1----:R-:W-:Y:S01]  /*1aa0*/  LDS.U8 R7, [R2+UR7] ;  /* 0x0000000702077984 */ /* 0x002fe20008000000 */
[----:B------:R-:W-:-:S03]  /*1ab0*/  UISETP.GT.U32.AND UP0, UPT, UR6, 0x3, UPT ;  /* 0x000000030600788c */ /* 0x000fc6000bf04070 */
[----:B------:R-:W-:Y:S01]  /*1ac0*/  ISETP.GE.U32.AND P0, PT, R2, UR4, PT ;  /* 0x0000000402007c0c */ /* 0x000fe2000bf06070 */
[----:B------:R-:W-:-:S12]  /*1ad0*/  UMOV UR6, UR4 ;  /* 0x0000000400067c82 */ /* 0x000fd80008000000 */
[----:B------:R-:W0:Y:S02]  /*1ae0*/  @!P0 LDS.U8 R0, [R5+UR4] ;  /* 0x0000000405008984 */ /* 0x000e240008000000 */
[----:B0-----:R-:W-:-:S05]  /*1af0*/  IMAD.IADD R7, R7, 0x1, R0 ;  /* 0x0000000107077824 */ /* 0x001fca00078e0200 */
[----:B------:R1:W-:Y:S01]  /*1b00*/  STS.U8 [R2+UR7], R7 ;  /* 0x0000000702007988 */ /* 0x0003e20008000007 */
[----:B------:R-:W-:Y:S06]  /*1b10*/  BAR.SYNC.DEFER_BLOCKING 0x0 ;  /* 0x0000000000007b1d */ /* 0x000fec0000010000 */
[----:B------:R-:W-:Y:S05]  /*1b20*/  BRA.U UP0, `(.L_x_48) ;  /* 0xfffffffd00d47547 */ /* 0x000fea000b83ffff */
.L_x_47:
[----:B------:R-:W-:Y:S05]  /*1b30*/  @P1 EXIT ;  /* 0x000000000000194d */ /* 0x000fea0003800000 */
[----:B------:R-:W3:Y:S01]  /*1b40*/  S2UR UR5, SR_CgaCtaId ;  /* 0x00000000000579c3 */ /* 0x000ee20000008800 */
[----:B------:R-:W-:-:S07]  /*1b50*/  UMOV UR4, 0x400 ;  /* 0x0000040000047882 */ /* 0x000fce0000000000 */
[----:B------:R-:W0:Y:S01]  /*1b60*/  LDC.64 R4, c[0x0][0x3a8] ;  /* 0x0000ea00ff047b82 */ /* 0x000e220000000a00 */
[----:B---3--:R-:W-:Y:S01]  /*1b70*/  ULEA UR4, UR5, UR4, 0x18 ;  /* 0x0000000405047291 */ /* 0x008fe2000f8ec0ff */
[----:B01----:R-:W-:-:S08]  /*1b80*/  IMAD.WIDE.U32 R2, R3, 0x4, R4 ;  /* 0x0000000403027825 */ /* 0x003fd000078e0004 */
[----:B------:R-:W0:Y:S04]  /*1b90*/  LDS.U8 R7, [UR4] ;  /* 0x00000004ff077984 */ /* 0x000e280008000000 */
[----:B0-----:R-:W-:Y:S01]  /*1ba0*/  STG.E desc[UR16][R2.64], R7 ;  /* 0x0000000702007986 */ /* 0x001fe2000c101910 */
[----:B------:R-:W-:Y:S05]  /*1bb0*/  EXIT ;  /* 0x000000000000794d */ /* 0x000fea0003800000 */
        .weak           $__internal_0_$__cuda_sm20_sqrt_rn_f32_slowpath
        .type           $__internal_0_$__cuda_sm20_sqrt_rn_f32_slowpath,@function
        .size           $__internal_0_$__cuda_sm20_sqrt_rn_f32_slowpath,($_Z20find_nearest_clusteriiiPfS_PiS0_$__internal_accurate_pow - $__internal_0_$__cuda_sm20_sqrt_rn_f32_slowpath)
$__internal_0_$__cuda_sm20_sqrt_rn_f32_slowpath:
[----:B------:R-:W-:-:S13]  /*1bc0*/  LOP3.LUT P0, RZ, R35, 0x7fffffff, RZ, 0xc0, !PT ;  /* 0x7fffffff23ff7812 */ /* 0x000fda000780c0ff */
[----:B------:R-:W-:Y:S01]  /*1bd0*/  @!P0 IMAD.MOV.U32 R0, RZ, RZ, R35 ;  /* 0x000000ffff008224 */ /* 0x000fe200078e0023 */
[----:B------:R-:W-:Y:S06]  /*1be0*/  @!P0 BRA `(.L_x_49) ;  /* 0x0000000000408947 */ /* 0x000fec0003800000 */
[----:B------:R-:W-:-:S13]  /*1bf0*/  FSETP.GEU.FTZ.AND P0, PT, R35, RZ, PT ;  /* 0x000000ff2300720b */ /* 0x000fda0003f1e000 */
[----:B------:R-:W-:Y:S01]  /*1c00*/  @!P0 IMAD.MOV.U32 R0, RZ, RZ, 0x7fffffff ;  /* 0x7fffffffff008424 */ /* 0x000fe200078e00ff */
[----:B------:R-:W-:Y:S06]  /*1c10*/  @!P0 BRA `(.L_x_49) ;  /* 0x0000000000348947 */ /* 0x000fec0003800000 */
[----:B------:R-:W-:-:S13]  /*1c20*/  FSETP.GTU.FTZ.AND P0, PT, |R35|, +INF , PT ;  /* 0x7f8000002300780b */ /* 0x000fda0003f1c200 */
[----:B------:R-:W-:Y:S01]  /*1c30*/  @P0 FADD.FTZ R0, R35, 1 ;  /* 0x3f80000023000421 */ /* 0x000fe20000010000 */
[----:B------:R-:W-:Y:S06]  /*1c40*/  @P0 BRA `(.L_x_49) ;  /* 0x0000000000280947 */ /* 0x000fec0003800000 */
[----:B------:R-:W-:-:S13]  /*1c50*/  FSETP.NEU.FTZ.AND P0, PT, |R35|, +INF , PT ;  /* 0x7f8000002300780b */ /* 0x000fda0003f1d200 */
[----:B------:R-:W-:-:S04]  /*1c60*/  @P0 FFMA R8, R35, 1.84467440737095516160e+19, RZ ;  /* 0x5f80000023080823 */ /* 0x000fc800000000ff */
[----:B------:R-:W0:Y:S02]  /*1c70*/  @P0 MUFU.RSQ R9, R8 ;  /* 0x0000000800090308 */ /* 0x000e240000001400 */
[----:B0-----:R-:W-:Y:S01]  /*1c80*/  @P0 FMUL.FTZ R11, R8, R9 ;  /* 0x00000009080b0220 */ /* 0x001fe20000410000 */
[----:B------:R-:W-:-:S03]  /*1c90*/  @P0 FMUL.FTZ R9, R9, 0.5 ;  /* 0x3f00000009090820 */ /* 0x000fc60000410000 */
[----:B------:R-:W-:-:S04]  /*1ca0*/  @P0 FADD.FTZ R0, -R11, -RZ ;  /* 0x800000ff0b000221 */ /* 0x000fc80000010100 */
[----:B------:R-:W-:Y:S01]  /*1cb0*/  @P0 FFMA R10, R11, R0, R8 ;  /* 0x000000000b0a0223 */ /* 0x000fe20000000008 */
[----:B------:R-:W-:-:S03]  /*1cc0*/  @!P0 IMAD.MOV.U32 R0, RZ, RZ, R35 ;  /* 0x000000ffff008224 */ /* 0x000fc600078e0023 */
[----:B------:R-:W-:-:S04]  /*1cd0*/  @P0 FFMA R9, R10, R9, R11 ;  /* 0x000000090a090223 */ /* 0x000fc8000000000b */
[----:B------:R-:W-:-:S07]  /*1ce0*/  @P0 FMUL.FTZ R0, R9, 2.3283064365386962891e-10 ;  /* 0x2f80000009000820 */ /* 0x000fce0000410000 */
.L_x_49:
[----:B------:R-:W-:Y:S02]  /*1cf0*/  IMAD.MOV.U32 R8, RZ, RZ, R12 ;  /* 0x000000ffff087224 */ /* 0x000fe400078e000c */
[----:B------:R-:W-:-:S04]  /*1d00*/  IMAD.MOV.U32 R9, RZ, RZ, 0x0 ;  /* 0x00000000ff097424 */ /* 0x000fc800078e00ff */
[----:B------:R-:W-:Y:S05]  /*1d10*/  RET.REL.NODEC R8 `(_Z20find_nearest_clusteriiiPfS_PiS0_) ;  /* 0xffffffe008b87950 */ /* 0x000fea0003c3ffff */
        .type           $_Z20find_nearest_clusteriiiPfS_PiS0_$__internal_accurate_pow,@function
        .size           $_Z20find_nearest_clusteriiiPfS_PiS0_$__internal_accurate_pow,(.L_x_53 - $_Z20find_nearest_clusteriiiPfS_PiS0_$__internal_accurate_pow)
$_Z20find_nearest_clusteriiiPfS_PiS0_$__internal_accurate_pow:
[----:B------:R-:W-:Y:S01]  /*1d20*/  ISETP.GT.U32.AND P0, PT, R25, 0xfffff, PT ;  /* 0x000fffff1900780c */ /* 0x000fe20003f04070 */
[--C-:B------:R-:W-:Y:S01]  /*1d30*/  IMAD.MOV.U32 R14, RZ, RZ, R25.reuse ;  /* 0x000000ffff0e7224 */ /* 0x100fe200078e0019 */
[----:B------:R-:W-:Y:S01]  /*1d40*/  UMOV UR22, 0x7d2cafe2 ;  /* 0x7d2cafe200167882 */ /* 0x000fe20000000000 */
[----:B------:R-:W-:Y:S01]  /*1d50*/  IMAD.MOV.U32 R18, RZ, RZ, 0x41ad3b5a ;  /* 0x41ad3b5aff127424 */ /* 0x000fe200078e00ff */
[----:B------:R-:W-:Y:S01]  /*1d60*/  UMOV UR23, 0x3eb0f5ff ;  /* 0x3eb0f5ff00177882 */ /* 0x000fe20000000000 */
[----:B------:R-:W-:Y:S01]  /*1d70*/  IMAD.MOV.U32 R19, RZ, RZ, 0x3ed0f5d2 ;  /* 0x3ed0f5d2ff137424 */ /* 0x000fe200078e00ff */
[----:B------:R-:W-:Y:S01]  /*1d80*/  SHF.R.U32.HI R34, RZ, 0x14, R25 ;  /* 0x00000014ff227819 */ /* 0x000fe20000011619 */
[----:B------:R-:W-:Y:S01]  /*1d90*/  UMOV UR24, 0x3b39803f ;  /* 0x3b39803f00187882 */ /* 0x000fe20000000000 */
[----:B------:R-:W-:-:S05]  /*1da0*/  UMOV UR25, 0x3c7abc9e ;  /* 0x3c7abc9e00197882 */ /* 0x000fca0000000000 */
[----:B------:R-:W-:-:S10]  /*1db0*/  @!P0 DMUL R26, R24, 1.80143985094819840000e+16 ;  /* 0x43500000181a8828 */ /* 0x000fd40000000000 */
[----:B------:R-:W-:Y:S01]  /*1dc0*/  @!P0 IMAD.MOV.U32 R14, RZ, RZ, R27 ;  /* 0x000000ffff0e8224 */ /* 0x000fe200078e001b */
[----:B------:R-:W-:Y:S01]  /*1dd0*/  @!P0 LEA.HI R34, R27, 0xffffffca, RZ, 0xc ;  /* 0xffffffca1b228811 */ /* 0x000fe200078f60ff */
[----:B------:R-:W-:-:S03]  /*1de0*/  @!P0 IMAD.MOV.U32 R24, RZ, RZ, R26 ;  /* 0x000000ffff188224 */ /* 0x000fc600078e001a */
[----:B------:R-:W-:Y:S01]  /*1df0*/  LOP3.LUT R15, R14, 0x800fffff, RZ, 0xc0, !PT ;  /* 0x800fffff0e0f7812 */ /* 0x000fe200078ec0ff */
[----:B------:R-:W-:-:S03]  /*1e00*/  IMAD.MOV.U32 R16, RZ, RZ, R24 ;  /* 0x000000ffff107224 */ /* 0x000fc600078e0018 */
[----:B------:R-:W-:-:S04]  /*1e10*/  LOP3.LUT R15, R15, 0x3ff00000, RZ, 0xfc, !PT ;  /* 0x3ff000000f0f7812 */ /* 0x000fc800078efcff */
[----:B------:R-:W-:Y:S01]  /*1e20*/  ISETP.GE.U32.AND P1, PT, R15, 0x3ff6a09f, PT ;  /* 0x3ff6a09f0f00780c */ /* 0x000fe20003f26070 */
[----:B------:R-:W-:-:S12]  /*1e30*/  IMAD.MOV.U32 R17, RZ, RZ, R15 ;  /* 0x000000ffff117224 */ /* 0x000fd800078e000f */
[----:B------:R-:W-:-:S04]  /*1e40*/  @P1 VIADD R14, R17, 0xfff00000 ;  /* 0xfff00000110e1836 */ /* 0x000fc80000000000 */
[----:B------:R-:W-:Y:S02]  /*1e50*/  @P1 IMAD.MOV.U32 R17, RZ, RZ, R14 ;  /* 0x000000ffff111224 */ /* 0x000fe400078e000e */
[----:B------:R-:W-:-:S04]  /*1e60*/  IMAD.MOV.U32 R14, RZ, RZ, RZ ;  /* 0x000000ffff0e7224 */ /* 0x000fc800078e00ff */
[C---:B------:R-:W-:Y:S02]  /*1e70*/  DADD R22, R16.reuse, 1 ;  /* 0x3ff0000010167429 */ /* 0x040fe40000000000 */
[----:B------:R-:W-:-:S04]  /*1e80*/  DADD R16, R16, -1 ;  /* 0xbff0000010107429 */ /* 0x000fc80000000000 */
[----:B------:R-:W0:Y:S02]  /*1e90*/  MUFU.RCP64H R15, R23 ;  /* 0x00000017000f7308 */ /* 0x000e240000001800 */
[----:B0-----:R-:W-:-:S08]  /*1ea0*/  DFMA R20, -R22, R14, 1 ;  /* 0x3ff000001614742b */ /* 0x001fd0000000010e */
[----:B------:R-:W-:-:S08]  /*1eb0*/  DFMA R20, R20, R20, R20 ;  /* 0x000000141414722b */ /* 0x000fd00000000014 */
[----:B------:R-:W-:-:S08]  /*1ec0*/  DFMA R20, R14, R20, R14 ;  /* 0x000000140e14722b */ /* 0x000fd0000000000e */
[----:B------:R-:W-:-:S08]  /*1ed0*/  DMUL R14, R16, R20 ;  /* 0x00000014100e7228 */ /* 0x000fd00000000000 */
[----:B------:R-:W-:-:S08]  /*1ee0*/  DFMA R14, R16, R20, R14 ;  /* 0x00000014100e722b */ /* 0x000fd0000000000e */
[----:B------:R-:W-:-:S08]  /*1ef0*/  DMUL R36, R14, R14 ;  /* 0x0000000e0e247228 */ /* 0x000fd00000000000 */
[----:B------:R-:W-:Y:S01]  /*1f00*/  DFMA R18, R36, UR22, R18 ;  /* 0x0000001624127c2b */ /* 0x000fe20008000012 */
[----:B------:R-:W-:Y:S01]  /*1f10*/  UMOV UR22, 0x75488a3f ;  /* 0x75488a3f00167882 */ /* 0x000fe20000000000 */
[----:B------:R-:W-:-:S06]  /*1f20*/  UMOV UR23, 0x3ef3b20a ;  /* 0x3ef3b20a00177882 */ /* 0x000fcc0000000000 */
[----:B------:R-:W-:Y:S01]  /*1f30*/  DFMA R28, R36, R18, UR22 ;  /* 0x00000016241c7e2b */ /* 0x000fe20008000012 */
[----:B------:R-:W-:Y:S01]  /*1f40*/  UMOV UR22, 0xe4faecd5 ;  /* 0xe4faecd500167882 */ /* 0x000fe20000000000 */
[----:B------:R-:W-:Y:S01]  /*1f50*/  UMOV UR23, 0x3f1745cd ;  /* 0x3f1745cd00177882 */ /* 0x000fe20000000000 */
[----:B------:R-:W-:-:S05]  /*1f60*/  DADD R18, R16, -R14 ;  /* 0x0000000010127229 */ /* 0x000fca000000080e */
[----:B------:R-:W-:Y:S01]  /*1f70*/  DFMA R28, R36, R28, UR22 ;  /* 0x00000016241c7e2b */ /* 0x000fe2000800001c */
[----:B------:R-:W-:Y:S01]  /*1f80*/  UMOV UR22, 0x258a578b ;  /* 0x258a578b00167882 */ /* 0x000fe20000000000 */
[----:B------:R-:W-:Y:S01]  /*1f90*/  UMOV UR23, 0x3f3c71c7 ;  /* 0x3f3c71c700177882 */ /* 0x000fe20000000000 */
[----:B------:R-:W-:-:S05]  /*1fa0*/  DADD R18, R18, R18 ;  /* 0x0000000012127229 */ /* 0x000fca0000000012 */
[----:B------:R-:W-:Y:S01]  /*1fb0*/  DFMA R28, R36, R28, UR22 ;  /* 0x00000016241c7e2b */ /* 0x000fe2000800001c */
[----:B------:R-:W-:Y:S01]  /*1fc0*/  UMOV UR22, 0x9242b910 ;  /* 0x9242b91000167882 */ /* 0x000fe20000000000 */
[----:B------:R-:W-:Y:S01]  /*1fd0*/  UMOV UR23, 0x3f624924 ;  /* 0x3f62492400177882 */ /* 0x000fe20000000000 */
[----:B------:R-:W-:-:S05]  /*1fe0*/  DFMA R18, R16, -R14, R18 ;  /* 0x8000000e1012722b */ /* 0x000fca0000000012 */
[----:B------:R-:W-:Y:S01]  /*1ff0*/  DFMA R28, R36, R28, UR22 ;  /* 0x00000016241c7e2b */ /* 0x000fe2000800001c */
[----:B------:R-:W-:Y:S01]  /*2000*/  UMOV UR22, 0x99999dfb ;  /* 0x99999dfb00167882 */ /* 0x000fe20000000000 */
[----:B------:R-:W-:Y:S01]  /*2010*/  UMOV UR23, 0x3f899999 ;  /* 0x3f89999900177882 */ /* 0x000fe20000000000 */
[----:B------:R-:W-:Y:S02]  /*2020*/  DMUL R18, R20, R18 ;  /* 0x0000001214127228 */ /* 0x000fe40000000000 */
[----:B------:R-:W-:-:S03]  /*2030*/  DMUL R20, R14, R14 ;  /* 0x0000000e0e147228 */ /* 0x000fc60000000000 */
[----:B------:R-:W-:Y:S01]  /*2040*/  DFMA R28, R36, R28, UR22 ;  /* 0x00000016241c7e2b */ /* 0x000fe2000800001c */
[----:B------:R-:W-:Y:S01]  /*2050*/  UMOV UR22, 0x55555555 ;  /* 0x5555555500167882 */ /* 0x000fe20000000000 */
[----:B------:R-:W-:-:S03]  /*2060*/  UMOV UR23, 0x3fb55555 ;  /* 0x3fb5555500177882 */ /* 0x000fc60000000000 */
[----:B------:R-:W-:Y:S01]  /*2070*/  DFMA R24, R14, R14, -R20 ;  /* 0x0000000e0e18722b */ /* 0x000fe20000000814 */
[----:B------:R-:W-:Y:S02]  /*2080*/  VIADD R27, R19, 0x100000 ;  /* 0x00100000131b7836 */ /* 0x000fe40000000000 */
[----:B------:R-:W-:Y:S01]  /*2090*/  DFMA R16, R36, R28, UR22 ;  /* 0x0000001624107e2b */ /* 0x000fe2000800001c */
[----:B------:R-:W-:-:S06]  /*20a0*/  IMAD.MOV.U32 R26, RZ, RZ, R18 ;  /* 0x000000ffff1a7224 */ /* 0x000fcc00078e0012 */
[----:B------:R-:W-:Y:S02]  /*20b0*/  DFMA R24, R14, R26, R24 ;  /* 0x0000001a0e18722b */ /* 0x000fe40000000018 */
[----:B------:R-:W-:Y:S01]  /*20c0*/  DADD R22, -R16, UR22 ;  /* 0x0000001610167e29 */ /* 0x000fe20008000100 */
[----:B------:R-:W-:Y:S01]  /*20d0*/  UMOV UR22, 0xb9e7b0 ;  /* 0x00b9e7b000167882 */ /* 0x000fe20000000000 */
[----:B------:R-:W-:-:S06]  /*20e0*/  UMOV UR23, 0x3c46a4cb ;  /* 0x3c46a4cb00177882 */ /* 0x000fcc0000000000 */
[----:B------:R-:W-:Y:S02]  /*20f0*/  DFMA R22, R36, R28, R22 ;  /* 0x0000001c2416722b */ /* 0x000fe40000000016 */
[----:B------:R-:W-:-:S06]  /*2100*/  DMUL R28, R14, R20 ;  /* 0x000000140e1c7228 */ /* 0x000fcc0000000000 */
[----:B------:R-:W-:Y:S01]  /*2110*/  DADD R26, R22, -UR22 ;  /* 0x80000016161a7e29 */ /* 0x000fe20008000000 */
[----:B------:R-:W-:Y:S01]  /*2120*/  UMOV UR22, 0x80000000 ;  /* 0x8000000000167882 */ /* 0x000fe20000000000 */
[----:B------:R-:W-:Y:S01]  /*2130*/  DFMA R22, R14, R20, -R28 ;  /* 0x000000140e16722b */ /* 0x000fe2000000081c */
[----:B------:R-:W-:-:S07]  /*2140*/  UMOV UR23, 0x43300000 ;  /* 0x4330000000177882 */ /* 0x000fce0000000000 */
[----:B------:R-:W-:Y:S02]  /*2150*/  DFMA R22, R18, R20, R22 ;  /* 0x000000141216722b */ /* 0x000fe40000000016 */
[----:B------:R-:W-:-:S06]  /*2160*/  DADD R20, R16, R26 ;  /* 0x0000000010147229 */ /* 0x000fcc000000001a */
[----:B------:R-:W-:Y:S02]  /*2170*/  DFMA R22, R14, R24, R22 ;  /* 0x000000180e16722b */ /* 0x000fe40000000016 */
[----:B------:R-:W-:Y:S02]  /*2180*/  DADD R24, R16, -R20 ;  /* 0x0000000010187229 */ /* 0x000fe40000000814 */
[----:B------:R-:W-:-:S06]  /*2190*/  DMUL R16, R20, R28 ;  /* 0x0000001c14107228 */ /* 0x000fcc0000000000 */
[----:B------:R-:W-:Y:S02]  /*21a0*/  DADD R26, R26, R24 ;  /* 0x000000001a1a7229 */ /* 0x000fe40000000018 */
[----:B------:R-:W-:-:S08]  /*21b0*/  DFMA R24, R20, R28, -R16 ;  /* 0x0000001c1418722b */ /* 0x000fd00000000810 */
[----:B------:R-:W-:-:S08]  /*21c0*/  DFMA R22, R20, R22, R24 ;  /* 0x000000161416722b */ /* 0x000fd00000000018 */
[----:B------:R-:W-:-:S08]  /*21d0*/  DFMA R26, R26, R28, R22 ;  /* 0x0000001c1a1a722b */ /* 0x000fd00000000016 */
[----:B------:R-:W-:-:S08]  /*21e0*/  DADD R22, R16, R26 ;  /* 0x0000000010167229 */ /* 0x000fd0000000001a */
[--C-:B------:R-:W-:Y:S02]  /*21f0*/  DADD R20, R14, R22.reuse ;  /* 0x000000000e147229 */ /* 0x100fe40000000016 */
[----:B------:R-:W-:-:S06]  /*2200*/  DADD R16, R16, -R22 ;  /* 0x0000000010107229 */ /* 0x000fcc0000000816 */
[----:B------:R-:W-:Y:S02]  /*2210*/  DADD R14, R14, -R20 ;  /* 0x000000000e0e7229 */ /* 0x000fe40000000814 */
[----:B------:R-:W-:-:S06]  /*2220*/  DADD R16, R26, R16 ;  /* 0x000000001a107229 */ /* 0x000fcc0000000010 */
[----:B------:R-:W-:-:S08]  /*2230*/  DADD R14, R22, R14 ;  /* 0x00000000160e7229 */ /* 0x000fd0000000000e */
[----:B------:R-:W-:Y:S01]  /*2240*/  DADD R16, R16, R14 ;  /* 0x0000000010107229 */ /* 0x000fe2000000000e */
[C---:B------:R-:W-:Y:S02]  /*2250*/  VIADD R14, R34.reuse, 0xfffffc01 ;  /* 0xfffffc01220e7836 */ /* 0x040fe40000000000 */
[----:B------:R-:W-:Y:S02]  /*2260*/  @P1 VIADD R14, R34, 0xfffffc02 ;  /* 0xfffffc02220e1836 */ /* 0x000fe40000000000 */
[----:B------:R-:W-:-:S03]  /*2270*/  IMAD.MOV.U32 R15, RZ, RZ, 0x43300000 ;  /* 0x43300000ff0f7424 */ /* 0x000fc600078e00ff */
[----:B------:R-:W-:Y:S01]  /*2280*/  DADD R18, R18, R16 ;  /* 0x0000000012127229 */ /* 0x000fe20000000010 */
[----:B------:R-:W-:-:S06]  /*2290*/  LOP3.LUT R14, R14, 0x80000000, RZ, 0x3c, !PT ;  /* 0x800000000e0e7812 */ /* 0x000fcc00078e3cff */
[----:B------:R-:W-:Y:S01]  /*22a0*/  DADD R16, R14, -UR22 ;  /* 0x800000160e107e29 */ /* 0x000fe20008000000 */
[----:B------:R-:W-:Y:S01]  /*22b0*/  UMOV UR22, 0xfefa39ef ;  /* 0xfefa39ef00167882 */ /* 0x000fe20000000000 */
[----:B------:R-:W-:Y:S01]  /*22c0*/  DADD R22, R20, R18 ;  /* 0x0000000014167229 */ /* 0x000fe20000000012 */
[----:B------:R-:W-:-:S07]  /*22d0*/  UMOV UR23, 0x3fe62e42 ;  /* 0x3fe62e4200177882 */ /* 0x000fce0000000000 */
[--C-:B------:R-:W-:Y:S02]  /*22e0*/  DFMA R14, R16, UR22, R22.reuse ;  /* 0x00000016100e7c2b */ /* 0x100fe40008000016 */
[----:B------:R-:W-:-:S06]  /*22f0*/  DADD R24, R20, -R22 ;  /* 0x0000000014187229 */ /* 0x000fcc0000000816 */
[----:B------:R-:W-:Y:S02]  /*2300*/  DFMA R20, R16, -UR22, R14 ;  /* 0x8000001610147c2b */ /* 0x000fe4000800000e */
[----:B------:R-:W-:-:S06]  /*2310*/  DADD R24, R18, R24 ;  /* 0x0000000012187229 */ /* 0x000fcc0000000018 */
[----:B------:R-:W-:Y:S01]  /*2320*/  DADD R20, -R22, R20 ;  /* 0x0000000016147229 */ /* 0x000fe20000000114 */
[----:B------:R-:W-:Y:S02]  /*2330*/  IMAD.MOV.U32 R22, RZ, RZ, 0x652b82fe ;  /* 0x652b82feff167424 */ /* 0x000fe400078e00ff */
[----:B------:R-:W-:-:S05]  /*2340*/  IMAD.MOV.U32 R23, RZ, RZ, 0x3ff71547 ;  /* 0x3ff71547ff177424 */ /* 0x000fca00078e00ff */
[----:B------:R-:W-:-:S08]  /*2350*/  DADD R18, R24, -R20 ;  /* 0x0000000018127229 */ /* 0x000fd00000000814 */
[----:B------:R-:W-:-:S08]  /*2360*/  DFMA R18, R16, UR24, R18 ;  /* 0x0000001810127c2b */ /* 0x000fd00008000012 */
[----:B------:R-:W-:-:S08]  /*2370*/  DADD R16, R14, R18 ;  /* 0x000000000e107229 */ /* 0x000fd00000000012 */
[----:B------:R-:W-:Y:S02]  /*2380*/  DADD R20, R14, -R16 ;  /* 0x000000000e147229 */ /* 0x000fe40000000810 */
[----:B------:R-:W-:-:S06]  /*2390*/  DMUL R14, R16, 2 ;  /* 0x40000000100e7828 */ /* 0x000fcc0000000000 */
[----:B------:R-:W-:Y:S02]  /*23a0*/  DADD R18, R18, R20 ;  /* 0x0000000012127229 */ /* 0x000fe40000000014 */
[----:B------:R-:W-:-:S08]  /*23b0*/  DFMA R16, R16, 2, -R14 ;  /* 0x400000001010782b */ /* 0x000fd0000000080e */
[----:B------:R-:W-:-:S08]  /*23c0*/  DFMA R18, R18, 2, R16 ;  /* 0x400000001212782b */ /* 0x000fd00000000010 */
[----:B------:R-:W-:-:S08]  /*23d0*/  DADD R24, R14, R18 ;  /* 0x000000000e187229 */ /* 0x000fd00000000012 */
[----:B------:R-:W-:Y:S02]  /*23e0*/  DFMA R22, R24, R22, 6.75539944105574400000e+15 ;  /* 0x433800001816742b */ /* 0x000fe40000000016 */
[----:B------:R-:W-:Y:S01]  /*23f0*/  FSETP.GEU.AND P0, PT, |R25|, 4.1917929649353027344, PT ;  /* 0x4086232b1900780b */ /* 0x000fe20003f0e200 */
[----:B------:R-:W-:-:S05]  /*2400*/  DADD R14, R14, -R24 ;  /* 0x000000000e0e7229 */ /* 0x000fca0000000818 */
[----:B------:R-:W-:-:S03]  /*2410*/  DADD R16, R22, -6.75539944105574400000e+15 ;  /* 0xc338000016107429 */ /* 0x000fc60000000000 */
[----:B------:R-:W-:-:S05]  /*2420*/  DADD R18, R18, R14 ;  /* 0x0000000012127229 */ /* 0x000fca000000000e */
[----:B------:R-:W-:Y:S01]  /*2430*/  DFMA R20, R16, -UR22, R24 ;  /* 0x8000001610147c2b */ /* 0x000fe20008000018 */
[----:B------:R-:W-:Y:S01]  /*2440*/  UMOV UR22, 0x3b39803f ;  /* 0x3b39803f00167882 */ /* 0x000fe20000000000 */
[----:B------:R-:W-:-:S06]  /*2450*/  UMOV UR23, 0x3c7abc9e ;  /* 0x3c7abc9e00177882 */ /* 0x000fcc0000000000 */
[----:B------:R-:W-:Y:S01]  /*2460*/  DFMA R20, R16, -UR22, R20 ;  /* 0x8000001610147c2b */ /* 0x000fe20008000014 */
[----:B------:R-:W-:Y:S01]  /*2470*/  UMOV UR22, 0x69ce2bdf ;  /* 0x69ce2bdf00167882 */ /* 0x000fe20000000000 */
[----:B------:R-:W-:Y:S01]  /*2480*/  IMAD.MOV.U32 R16, RZ, RZ, -0x35dec16 ;  /* 0xfca213eaff107424 */ /* 0x000fe200078e00ff */
[----:B------:R-:W-:Y:S01]  /*2490*/  UMOV UR23, 0x3e5ade15 ;  /* 0x3e5ade1500177882 */ /* 0x000fe20000000000 */
[----:B------:R-:W-:-:S06]  /*24a0*/  IMAD.MOV.U32 R17, RZ, RZ, 0x3e928af3 ;  /* 0x3e928af3ff117424 */ /* 0x000fcc00078e00ff */
[----:B------:R-:W-:Y:S01]  /*24b0*/  DFMA R16, R20, UR22, R16 ;  /* 0x0000001614107c2b */ /* 0x000fe20008000010 */
[----:B------:R-:W-:Y:S01]  /*24c0*/  UMOV UR22, 0x62401315 ;  /* 0x6240131500167882 */ /* 0x000fe20000000000 */
[----:B------:R-:W-:-:S06]  /*24d0*/  UMOV UR23, 0x3ec71dee ;  /* 0x3ec71dee00177882 */ /* 0x000fcc0000000000 */
[----:B------:R-:W-:Y:S01]  /*24e0*/  DFMA R16, R20, R16, UR22 ;  /* 0x0000001614107e2b */ /* 0x000fe20008000010 */
        /* <DEDUP_REMOVED lines=20> */
[----:B------:R-:W-:-:S08]  /*2630*/  DFMA R16, R20, R16, UR22 ;  /* 0x0000001614107e2b */ /* 0x000fd00008000010 */
[----:B------:R-:W-:-:S08]  /*2640*/  DFMA R16, R20, R16, 1 ;  /* 0x3ff000001410742b */ /* 0x000fd00000000010 */
[----:B------:R-:W-:-:S10]  /*2650*/  DFMA R16, R20, R16, 1 ;  /* 0x3ff000001410742b */ /* 0x000fd40000000010 */
[----:B------:R-:W-:Y:S02]  /*2660*/  IMAD R21, R22, 0x100000, R17 ;  /* 0x0010000016157824 */ /* 0x000fe400078e0211 */
[----:B------:R-:W-:Y:S01]  /*2670*/  IMAD.MOV.U32 R20, RZ, RZ, R16 ;  /* 0x000000ffff147224 */ /* 0x000fe200078e0010 */
[----:B------:R-:W-:Y:S06]  /*2680*/  @!P0 BRA `(.L_x_50) ;  /* 0x0000000000308947 */ /* 0x000fec0003800000 */
[----:B------:R-:W-:Y:S01]  /*2690*/  FSETP.GEU.AND P1, PT, |R25|, 4.2275390625, PT ;  /* 0x408748001900780b */ /* 0x000fe20003f2e200 */
[C---:B------:R-:W-:Y:S02]  /*26a0*/  DADD R20, R24.reuse, +INF ;  /* 0x7ff0000018147429 */ /* 0x040fe40000000000 */
[----:B------:R-:W-:-:S08]  /*26b0*/  DSETP.GEU.AND P0, PT, R24, RZ, PT ;  /* 0x000000ff1800722a */ /* 0x000fd00003f0e000 */
[----:B------:R-:W-:Y:S02]  /*26c0*/  FSEL R20, R20, RZ, P0 ;  /* 0x000000ff14147208 */ /* 0x000fe40000000000 */
[----:B------:R-:W-:Y:S02]  /*26d0*/  @!P1 LEA.HI R14, R22, R22, RZ, 0x1 ;  /* 0x00000016160e9211 */ /* 0x000fe400078f08ff */
[----:B------:R-:W-:Y:S02]  /*26e0*/  FSEL R21, R21, RZ, P0 ;  /* 0x000000ff15157208 */ /* 0x000fe40000000000 */
[----:B------:R-:W-:-:S05]  /*26f0*/  @!P1 SHF.R.S32.HI R14, RZ, 0x1, R14 ;  /* 0x00000001ff0e9819 */ /* 0x000fca000001140e */
[----:B------:R-:W-:Y:S02]  /*2700*/  @!P1 IMAD.IADD R15, R22, 0x1, -R14 ;  /* 0x00000001160f9824 */ /* 0x000fe400078e0a0e */
[----:B------:R-:W-:Y:S02]  /*2710*/  @!P1 IMAD R17, R14, 0x100000, R17 ;  /* 0x001000000e119824 */ /* 0x000fe400078e0211 */
[----:B------:R-:W-:Y:S01]  /*2720*/  @!P1 IMAD.MOV.U32 R14, RZ, RZ, RZ ;  /* 0x000000ffff0e9224 */ /* 0x000fe200078e00ff */
[----:B------:R-:W-:-:S06]  /*2730*/  @!P1 LEA R15, R15, 0x3ff00000, 0x14 ;  /* 0x3ff000000f0f9811 */ /* 0x000fcc00078ea0ff */
[----:B------:R-:W-:-:S11]  /*2740*/  @!P1 DMUL R20, R16, R14 ;  /* 0x0000000e10149228 */ /* 0x000fd60000000000 */
.L_x_50:
[----:B------:R-:W-:Y:S01]  /*2750*/  DFMA R18, R18, R20, R20 ;  /* 0x000000141212722b */ /* 0x000fe20000000014 */
[----:B------:R-:W-:Y:S01]  /*2760*/  IMAD.MOV.U32 R16, RZ, RZ, R0 ;  /* 0x000000ffff107224 */ /* 0x000fe200078e0000 */
[----:B------:R-:W-:Y:S01]  /*2770*/  DSETP.NEU.AND P0, PT, |R20|, +INF , PT ;  /* 0x7ff000001400742a */ /* 0x000fe20003f0d200 */
[----:B------:R-:W-:-:S07]  /*2780*/  IMAD.MOV.U32 R17, RZ, RZ, 0x0 ;  /* 0x00000000ff117424 */ /* 0x000fce00078e00ff */
[----:B------:R-:W-:Y:S02]  /*2790*/  FSEL R14, R20, R18, !P0 ;  /* 0x00000012140e7208 */ /* 0x000fe40004000000 */
[----:B------:R-:W-:Y:S01]  /*27a0*/  FSEL R15, R21, R19, !P0 ;  /* 0x00000013150f7208 */ /* 0x000fe20004000000 */
[----:B------:R-:W-:Y:S06]  /*27b0*/  RET.REL.NODEC R16 `(_Z20find_nearest_clusteriiiPfS_PiS0_) ;  /* 0xffffffd810107950 */ /* 0x000fec0003c3ffff */
.L_x_51:
        /* <DEDUP_REMOVED lines=12> */
.L_x_53:


//--------------------- .nv.shared._Z13compute_deltaPiii --------------------------
	.section	.nv.shared._Z13compute_deltaPiii,"aw",@nobits
	.sectionflags	@""
	.align	16
	.zero		1024


//--------------------- .nv.shared.reserved.0     --------------------------
	.section	.nv.shared.reserved.0,"aw",@nobits
	.weak		__nv_reservedSMEM_offset_0_alias
	.size		__nv_reservedSMEM_offset_0_alias, 0, 64
	.other		__nv_reservedSMEM_offset_0_alias,@"STO_CUDA_RESERVED_SHARED STV_DEFAULT"
__nv_reservedSMEM_offset_0_alias:
	.zero		0
	.zero		64


//--------------------- .nv.shared._Z20find_nearest_clusteriiiPfS_PiS0_ --------------------------
	.section	.nv.shared._Z20find_nearest_clusteriiiPfS_PiS0_,"aw",@nobits
	.sectionflags	@""
	.align	16
	.zero		1024


//--------------------- .nv.constant0._Z13compute_deltaPiii --------------------------
	.section	.nv.constant0._Z13compute_deltaPiii,"a",@progbits
	.sectionflags	@""
	.align	4
.nv.constant0._Z13compute_deltaPiii:
	.zero		912


//--------------------- .nv.constant0._Z20find_nearest_clusteriiiPfS_PiS0_ --------------------------
	.section	.nv.constant0._Z20find_nearest_clusteriiiPfS_PiS0_,"a",@progbits
	.sectionflags	@""
	.align	4
.nv.constant0._Z20find_nearest_clusteriiiPfS_PiS0_:
	.zero		944


//--------------------- SYMBOLS --------------------------

	.type		.nv.reservedSmem.offset0,@object
	.size		.nv.reservedSmem.offset0,0x4
	.type		.nv.reservedSmem.cap,@object
	.size		.nv.reservedSmem.cap,0x4
